	.target	sm_90a

	.elftype	@"ET_EXEC"


//--------------------- .note.nv.tkinfo           --------------------------
	.section	.note.nv.tkinfo,"",@"SHT_NOTE"
	.sectionflags	@"SHF_NOTE_NV_TKINFO"
	.tkinfo
        /*0018*/ 	.word	0x00000002
        /*0030*/ 	.string	""
        /*0030*/ 	.string	"ptxas"
        /*0030*/ 	.string	"Cuda compilation tools, release 13.0, V13.0.88"
        /*0030*/ 	.string	"Build cuda_13.0.r13.0/compiler.36424714_0"
        /*0030*/ 	.string	"-arch sm_90a -m 64 "



//--------------------- .note.nv.cuinfo           --------------------------
	.section	.note.nv.cuinfo,"",@"SHT_NOTE"
	.sectionflags	@"SHF_NOTE_NV_CUINFO"
        /*0018*/ 	.short	0x0002
        /*001a*/ 	.short	0x005a
        /*001c*/ 	.short	0x0082
	.zero		2


//--------------------- .nv.info                  --------------------------
	.section	.nv.info,"",@"SHT_CUDA_INFO"
	.align	4


	//----- nvinfo : EIATTR_REGCOUNT
	.align		4
        /*0000*/ 	.byte	0x04, 0x2f
        /*0002*/ 	.short	(.L_12 - .L_11)
	.align		4
.L_11:
        /*0004*/ 	.word	index@(_ZN7cutlass13device_kernelINS_4gemm6kernel13GemmUniversalIN4cute5tupleIJiiiiEEENS1_10collective13CollectiveMmaINS1_37MainloopSm90TmaGmmaWarpSpecializedFP8ILi4ENS5_IJNS4_1CILi2EEESB_NSA_ILi1EEEEEENS1_35KernelTmaWarpSpecializedCooperativeEEENS5_IJNSA_ILi128EEENSA_ILi256EEESG_EEENS_12float_e4m3_tENS5_IJlSC_lEEESJ_SK_NS4_8TiledMMAINS4_8MMA_AtomIJNS4_4SM904GMMA31MMA_64x256x32_F32E4M3E4M3_SS_TNILNSO_7ScaleInE1ELSQ_1EEEEEENS4_6LayoutINS5_IJSB_SC_SC_EEENS5_IJSC_NSA_ILi0EEESV_EEEEENS5_IJNS4_10UnderscoreESY_SY_EEEEENS4_23SM90_TMA_LOAD_MULTICASTENS4_14ComposedLayoutINS4_7SwizzleILi3ELi4ELi3EEENS4_18smem_ptr_flag_bitsILi8EEENST_INS5_IJNSA_ILi8EEESG_EEENS5_IJSG_SC_EEEEEEEvNS4_8identityES11_S1B_vS1C_EENS_8epilogue10collective6detail29Sm90TmaWarpSpecializedAdapterINS1F_15DefaultEpilogueISJ_SK_SK_NS1E_6thread17LinearCombinationISJ_Li1EffLNS1J_9ScaleType4KindE0ELNS_15FloatRoundStyleE2ESJ_EENS1_15EpilogueDefaultEEEEEvvEEEEvNT_6ParamsE)
        /*0008*/ 	.word	0x000000a8


	//----- nvinfo : EIATTR_FRAME_SIZE
	.align		4
.L_12:
        /*000c*/ 	.byte	0x04, 0x11
        /*000e*/ 	.short	(.L_14 - .L_13)
	.align		4
.L_13:
        /*0010*/ 	.word	index@(_ZN7cutlass13device_kernelINS_4gemm6kernel13GemmUniversalIN4cute5tupleIJiiiiEEENS1_10collective13CollectiveMmaINS1_37MainloopSm90TmaGmmaWarpSpecializedFP8ILi4ENS5_IJNS4_1CILi2EEESB_NSA_ILi1EEEEEENS1_35KernelTmaWarpSpecializedCooperativeEEENS5_IJNSA_ILi128EEENSA_ILi256EEESG_EEENS_12float_e4m3_tENS5_IJlSC_lEEESJ_SK_NS4_8TiledMMAINS4_8MMA_AtomIJNS4_4SM904GMMA31MMA_64x256x32_F32E4M3E4M3_SS_TNILNSO_7ScaleInE1ELSQ_1EEEEEENS4_6LayoutINS5_IJSB_SC_SC_EEENS5_IJSC_NSA_ILi0EEESV_EEEEENS5_IJNS4_10UnderscoreESY_SY_EEEEENS4_23SM90_TMA_LOAD_MULTICASTENS4_14ComposedLayoutINS4_7SwizzleILi3ELi4ELi3EEENS4_18smem_ptr_flag_bitsILi8EEENST_INS5_IJNSA_ILi8EEESG_EEENS5_IJSG_SC_EEEEEEEvNS4_8identityES11_S1B_vS1C_EENS_8epilogue10collective6detail29Sm90TmaWarpSpecializedAdapterINS1F_15DefaultEpilogueISJ_SK_SK_NS1E_6thread17LinearCombinationISJ_Li1EffLNS1J_9ScaleType4KindE0ELNS_15FloatRoundStyleE2ESJ_EENS1_15EpilogueDefaultEEEEEvvEEEEvNT_6ParamsE)
        /*0014*/ 	.word	0x000000f8


	//----- nvinfo : EIATTR_MIN_STACK_SIZE
	.align		4
.L_14:
        /*0018*/ 	.byte	0x04, 0x12
        /*001a*/ 	.short	(.L_16 - .L_15)
	.align		4
.L_15:
        /*001c*/ 	.word	index@(_ZN7cutlass13device_kernelINS_4gemm6kernel13GemmUniversalIN4cute5tupleIJiiiiEEENS1_10collective13CollectiveMmaINS1_37MainloopSm90TmaGmmaWarpSpecializedFP8ILi4ENS5_IJNS4_1CILi2EEESB_NSA_ILi1EEEEEENS1_35KernelTmaWarpSpecializedCooperativeEEENS5_IJNSA_ILi128EEENSA_ILi256EEESG_EEENS_12float_e4m3_tENS5_IJlSC_lEEESJ_SK_NS4_8TiledMMAINS4_8MMA_AtomIJNS4_4SM904GMMA31MMA_64x256x32_F32E4M3E4M3_SS_TNILNSO_7ScaleInE1ELSQ_1EEEEEENS4_6LayoutINS5_IJSB_SC_SC_EEENS5_IJSC_NSA_ILi0EEESV_EEEEENS5_IJNS4_10UnderscoreESY_SY_EEEEENS4_23SM90_TMA_LOAD_MULTICASTENS4_14ComposedLayoutINS4_7SwizzleILi3ELi4ELi3EEENS4_18smem_ptr_flag_bitsILi8EEENST_INS5_IJNSA_ILi8EEESG_EEENS5_IJSG_SC_EEEEEEEvNS4_8identityES11_S1B_vS1C_EENS_8epilogue10collective6detail29Sm90TmaWarpSpecializedAdapterINS1F_15DefaultEpilogueISJ_SK_SK_NS1E_6thread17LinearCombinationISJ_Li1EffLNS1J_9ScaleType4KindE0ELNS_15FloatRoundStyleE2ESJ_EENS1_15EpilogueDefaultEEEEEvvEEEEvNT_6ParamsE)
        /*0020*/ 	.word	0x000000f8
.L_16:


//--------------------- .nv.compat                --------------------------
	.section	.nv.compat,"",@"SHT_CUDA_COMPAT_INFO"
	.align	4
        /*0000*/ 	.byte	0x02, 0x09, 0x01, 0x00, 0x02, 0x02, 0x04, 0x00, 0x02, 0x05, 0x05, 0x00, 0x03, 0x07, 0x01, 0x01
        /*0010*/ 	.byte	0x02, 0x03, 0x01, 0x00, 0x02, 0x06, 0x01, 0x00, 0x04, 0x0b, 0x08, 0x00, 0x00, 0x00, 0x00, 0x00
        /*0020*/ 	.byte	0x00, 0x00, 0x00, 0x00


//--------------------- .nv.info._ZN7cutlass13device_kernelINS_4gemm6kernel13GemmUniversalIN4cute5tupleIJiiiiEEENS1_10collective13CollectiveMmaINS1_37MainloopSm90TmaGmmaWarpSpecializedFP8ILi4ENS5_IJNS4_1CILi2EEESB_NSA_ILi1EEEEEENS1_35KernelTmaWarpSpecializedCooperativeEEENS5_IJNSA_ILi128EEENSA_ILi256EEESG_EEENS_12float_e4m3_tENS5_IJlSC_lEEESJ_SK_NS4_8TiledMMAINS4_8MMA_AtomIJNS4_4SM904GMMA31MMA_64x256x32_F32E4M3E4M3_SS_TNILNSO_7ScaleInE1ELSQ_1EEEEEENS4_6LayoutINS5_IJSB_SC_SC_EEENS5_IJSC_NSA_ILi0EEESV_EEEEENS5_IJNS4_10UnderscoreESY_SY_EEEEENS4_23SM90_TMA_LOAD_MULTICASTENS4_14ComposedLayoutINS4_7SwizzleILi3ELi4ELi3EEENS4_18smem_ptr_flag_bitsILi8EEENST_INS5_IJNSA_ILi8EEESG_EEENS5_IJSG_SC_EEEEEEEvNS4_8identityES11_S1B_vS1C_EENS_8epilogue10collective6detail29Sm90TmaWarpSpecializedAdapterINS1F_15DefaultEpilogueISJ_SK_SK_NS1E_6thread17LinearCombinationISJ_Li1EffLNS1J_9ScaleType4KindE0ELNS_15FloatRoundStyleE2ESJ_EENS1_15EpilogueDefaultEEEEEvvEEEEvNT_6ParamsE --------------------------
	.section	.nv.info._ZN7cutlass13device_kernelINS_4gemm6kernel13GemmUniversalIN4cute5tupleIJiiiiEEENS1_10collective13CollectiveMmaINS1_37MainloopSm90TmaGmmaWarpSpecializedFP8ILi4ENS5_IJNS4_1CILi2EEESB_NSA_ILi1EEEEEENS1_35KernelTmaWarpSpecializedCooperativeEEENS5_IJNSA_ILi128EEENSA_ILi256EEESG_EEENS_12float_e4m3_tENS5_IJlSC_lEEESJ_SK_NS4_8TiledMMAINS4_8MMA_AtomIJNS4_4SM904GMMA31MMA_64x256x32_F32E4M3E4M3_SS_TNILNSO_7ScaleInE1ELSQ_1EEEEEENS4_6LayoutINS5_IJSB_SC_SC_EEENS5_IJSC_NSA_ILi0EEESV_EEEEENS5_IJNS4_10UnderscoreESY_SY_EEEEENS4_23SM90_TMA_LOAD_MULTICASTENS4_14ComposedLayoutINS4_7SwizzleILi3ELi4ELi3EEENS4_18smem_ptr_flag_bitsILi8EEENST_INS5_IJNSA_ILi8EEESG_EEENS5_IJSG_SC_EEEEEEEvNS4_8identityES11_S1B_vS1C_EENS_8epilogue10collective6detail29Sm90TmaWarpSpecializedAdapterINS1F_15DefaultEpilogueISJ_SK_SK_NS1E_6thread17LinearCombinationISJ_Li1EffLNS1J_9ScaleType4KindE0ELNS_15FloatRoundStyleE2ESJ_EENS1_15EpilogueDefaultEEEEEvvEEEEvNT_6ParamsE,"",@"SHT_CUDA_INFO"
	.sectionflags	@""
	.align	4


	//----- nvinfo : EIATTR_CUDA_API_VERSION
	.align		4
        /*0000*/ 	.byte	0x04, 0x37
        /*0002*/ 	.short	(.L_18 - .L_17)
.L_17:
        /*0004*/ 	.word	0x00000082


	//----- nvinfo : EIATTR_KPARAM_INFO
	.align		4
.L_18:
        /*0008*/ 	.byte	0x04, 0x17
        /*000a*/ 	.short	(.L_20 - .L_19)
.L_19:
        /*000c*/ 	.word	0x00000000
        /*0010*/ 	.short	0x0000
        /*0012*/ 	.short	0x0070
        /*0014*/ 	.byte	0x00, 0xf0, 0x01, 0x10


	//----- nvinfo : EIATTR_SPARSE_MMA_MASK
	.align		4
.L_20:
        /*0018*/ 	.byte	0x03, 0x50
        /*001a*/ 	.short	0x0000


	//----- nvinfo : EIATTR_MAXREG_COUNT
	.align		4
        /*001c*/ 	.byte	0x03, 0x1b
        /*001e*/ 	.short	0x00a8


	//----- nvinfo : EIATTR_NUM_BARRIERS
	.align		4
        /*0020*/ 	.byte	0x02, 0x4c
        /*0022*/ 	.byte	0x01
	.zero		1


	//----- nvinfo : EIATTR_ANNOTATIONS
	.align		4
        /*0024*/ 	.byte	0x04, 0x55
        /*0026*/ 	.short	(.L_22 - .L_21)


	//   ....[0]....
.L_21:
        /*0028*/ 	.word	0x00000001
        /*002c*/ 	.byte	0x10, 0x07, 0x00, 0x00, 0x01, 0x00, 0x00, 0x00, 0x00, 0x08, 0x00, 0x00, 0x01, 0x00, 0x00, 0x00
        /* <DEDUP_REMOVED lines=192> */
        /*0c3c*/ 	.byte	0x80, 0x05, 0x01, 0x00


	//----- nvinfo : EIATTR_MERCURY_ISA_VERSION
	.align		4
.L_22:
        /*0c40*/ 	.byte	0x03, 0x5f
        /*0c42*/ 	.short	0x0101


	//----- nvinfo : EIATTR_INT_WARP_WIDE_INSTR_OFFSETS
	.align		4
        /*0c44*/ 	.byte	0x04, 0x31
        /*0c46*/ 	.short	(.L_24 - .L_23)


	//   ....[0]....
.L_23:
        /*0c48*/ 	.word	0x00000550


	//   ....[1]....
        /*0c4c*/ 	.word	0x00000570


	//   ....[2]....
        /*0c50*/ 	.word	0x000006e0


	//   ....[3]....
        /*0c54*/ 	.word	0x000053c0


	//----- nvinfo : EIATTR_COOP_GROUP_MASK_REGIDS
	.align		4
.L_24:
        /*0c58*/ 	.byte	0x04, 0x29
        /*0c5a*/ 	.short	(.L_26 - .L_25)


	//   ....[0]....
.L_25:
        /*0c5c*/ 	.word	0xffffffff


	//   ....[1]....
        /*0c60*/ 	.word	0xffffffff


	//   ....[2]....
        /*0c64*/ 	.word	0xffffffff


	//   ....[3]....
        /*0c68*/ 	.word	0xffffffff


	//   ....[4]....
        /*0c6c*/ 	.word	0xffffffff


	//   ....[5]....
        /*0c70*/ 	.word	0xffffffff


	//----- nvinfo : EIATTR_COOP_GROUP_INSTR_OFFSETS
	.align		4
.L_26:
        /*0c74*/ 	.byte	0x04, 0x28
        /*0c76*/ 	.short	(.L_28 - .L_27)


	//   ....[0]....
.L_27:
        /*0c78*/ 	.word	0x00000070


	//   ....[1]....
        /*0c7c*/ 	.word	0x00000080


	//   ....[2]....
        /*0c80*/ 	.word	0x000001a0


	//   ....[3]....
        /*0c84*/ 	.word	0x000003c0


	//   ....[4]....
        /*0c88*/ 	.word	0x00000840


	//   ....[5]....
        /*0c8c*/ 	.word	0x000015c0


	//----- nvinfo : EIATTR_REG_RECONFIG
	.align		4
.L_28:
        /*0c90*/ 	.byte	0x01, 0x54
	.zero		2


	//----- nvinfo : EIATTR_MBARRIER_INSTR_OFFSETS
	.align		4
        /*0c94*/ 	.byte	0x04, 0x39
        /*0c96*/ 	.short	(.L_30 - .L_29)


	//   ....[0]....
.L_29:
        /*0c98*/ 	.word	0x00000320
        /*0c9c*/ 	.word	0x000000ff
        /*0ca0*/ 	.word	0x00000000
        /*0ca4*/ 	.short	0x0100
        /*0ca6*/ 	.byte	0x09
	.zero		1


	//   ....[1]....
        /*0ca8*/ 	.word	0x00000330
        /*0cac*/ 	.word	0x000000ff
        /*0cb0*/ 	.word	0x00000020
        /*0cb4*/ 	.short	0x0100
        /*0cb6*/ 	.byte	0x09
	.zero		1


	//   ....[2]....
        /*0cb8*/ 	.word	0x00000340
        /*0cbc*/ 	.word	0x000000ff
        /*0cc0*/ 	.word	0x00000008
        /*0cc4*/ 	.short	0x0100
        /*0cc6*/ 	.byte	0x09
	.zero		1


	//   ....[3]....
        /*0cc8*/ 	.word	0x00000350
        /*0ccc*/ 	.word	0x000000ff
        /*0cd0*/ 	.word	0x00000028
        /*0cd4*/ 	.short	0x0100
        /*0cd6*/ 	.byte	0x09
	.zero		1


	//   ....[4]....
        /*0cd8*/ 	.word	0x00000360
        /*0cdc*/ 	.word	0x000000ff
        /*0ce0*/ 	.word	0x00000010
        /*0ce4*/ 	.short	0x0100
        /*0ce6*/ 	.byte	0x09
	.zero		1


	//   ....[5]....
        /*0ce8*/ 	.word	0x00000370
        /*0cec*/ 	.word	0x000000ff
        /*0cf0*/ 	.word	0x00000030
        /*0cf4*/ 	.short	0x0100
        /*0cf6*/ 	.byte	0x09
	.zero		1


	//   ....[6]....
        /*0cf8*/ 	.word	0x00000380
        /*0cfc*/ 	.word	0x000000ff
        /*0d00*/ 	.word	0x00000018
        /*0d04*/ 	.short	0x0100
        /*0d06*/ 	.byte	0x09
	.zero		1


	//   ....[7]....
        /*0d08*/ 	.word	0x00000390
        /*0d0c*/ 	.word	0x000000ff
        /*0d10*/ 	.word	0x00000038
        /*0d14*/ 	.short	0x0100
        /*0d16*/ 	.byte	0x09
	.zero		1


	//   ....[8]....
        /*0d18*/ 	.word	0x00000770
        /*0d1c*/ 	.word	0x000000ff
        /*0d20*/ 	.word	0x00000050
        /*0d24*/ 	.short	0x0100
        /*0d26*/ 	.byte	0x06
	.zero		1


	//   ....[9]....
        /*0d28*/ 	.word	0x000007e0
        /*0d2c*/ 	.word	0x000000ff
        /*0d30*/ 	.word	0x00000058
        /*0d34*/ 	.short	0x0100
        /*0d36*/ 	.byte	0x06
	.zero		1


	//   ....[10]....
        /*0d38*/ 	.word	0x00001dc0
        /*0d3c*/ 	.word	0x000000ff
        /*0d40*/ 	.word	0x00000000
        /*0d44*/ 	.short	0x010a
        /*0d46*/ 	.byte	0x06
	.zero		1


	//   ....[11]....
        /*0d48*/ 	.word	0x00001e00
        /*0d4c*/ 	.word	0x000000ff
        /*0d50*/ 	.word	0x00000000
        /*0d54*/ 	.short	0x010a
        /*0d56*/ 	.byte	0x06
	.zero		1


	//   ....[12]....
        /*0d58*/ 	.word	0x000030d0
        /*0d5c*/ 	.word	0x000000ff
        /*0d60*/ 	.word	0x00000000
        /*0d64*/ 	.short	0x010a
        /*0d66*/ 	.byte	0x09
	.zero		1


	//   ....[13]....
        /*0d68*/ 	.word	0x00003110
        /*0d6c*/ 	.word	0x000000ff
        /*0d70*/ 	.word	0x00000000
        /*0d74*/ 	.short	0x010a
        /*0d76*/ 	.byte	0x09
	.zero		1


	//   ....[14]....
        /*0d78*/ 	.word	0x00004250
        /*0d7c*/ 	.word	0x000000e5
        /*0d80*/ 	.word	0x00000000
        /*0d84*/ 	.short	0x0101
        /*0d86*/ 	.byte	0x3f
	.zero		1


	//   ....[15]....
        /*0d88*/ 	.word	0x00005460
        /*0d8c*/ 	.word	0x00000018
        /*0d90*/ 	.word	0x00000000
        /*0d94*/ 	.short	0x0101
        /*0d96*/ 	.byte	0x3f
	.zero		1


	//   ....[16]....
        /*0d98*/ 	.word	0x0000f750
        /*0d9c*/ 	.word	0x0000000b
        /*0da0*/ 	.word	0x00000020
        /*0da4*/ 	.short	0x010a
        /*0da6*/ 	.byte	0x3f
	.zero		1


	//   ....[17]....
        /*0da8*/ 	.word	0x0000fb90
        /*0dac*/ 	.word	0x00000003
        /*0db0*/ 	.word	0x00000058
        /*0db4*/ 	.short	0x0101
        /*0db6*/ 	.byte	0x3f
	.zero		1


	//   ....[18]....
        /*0db8*/ 	.word	0x000102d0
        /*0dbc*/ 	.word	0x00000007
        /*0dc0*/ 	.word	0x00000000
        /*0dc4*/ 	.short	0x010a
        /*0dc6*/ 	.byte	0x3f
	.zero		1


	//   ....[19]....
        /*0dc8*/ 	.word	0x00010350
        /*0dcc*/ 	.word	0x00000009
        /*0dd0*/ 	.word	0x00000000
        /*0dd4*/ 	.short	0x010a
        /*0dd6*/ 	.byte	0x3f
	.zero		1


	//   ....[20]....
        /*0dd8*/ 	.word	0x000103e0
        /*0ddc*/ 	.word	0x00000006
        /*0de0*/ 	.word	0x00000000
        /*0de4*/ 	.short	0x010a
        /*0de6*/ 	.byte	0x3f
	.zero		1


	//   ....[21]....
        /*0de8*/ 	.word	0x00010470
        /*0dec*/ 	.word	0x00000003
        /*0df0*/ 	.word	0x00000000
        /*0df4*/ 	.short	0x010a
        /*0df6*/ 	.byte	0x3f
	.zero		1


	//   ....[22]....
        /*0df8*/ 	.word	0x000104e0
        /*0dfc*/ 	.word	0x00000003
        /*0e00*/ 	.word	0x00000000
        /*0e04*/ 	.short	0x010a
        /*0e06*/ 	.byte	0x3f
	.zero		1


	//   ....[23]....
        /*0e08*/ 	.word	0x00010550
        /*0e0c*/ 	.word	0x00000000
        /*0e10*/ 	.word	0x00000000
        /*0e14*/ 	.short	0x010a
        /*0e16*/ 	.byte	0x3f
	.zero		1


	//   ....[24]....
        /*0e18*/ 	.word	0x00010630
        /*0e1c*/ 	.word	0x0000000b
        /*0e20*/ 	.word	0x00000020
        /*0e24*/ 	.short	0x010a
        /*0e26*/ 	.byte	0x3f
	.zero		1


	//   ....[25]....
        /*0e28*/ 	.word	0x00010700
        /*0e2c*/ 	.word	0x00000007
        /*0e30*/ 	.word	0x00000000
        /*0e34*/ 	.short	0x010a
        /*0e36*/ 	.byte	0x3f
	.zero		1


	//   ....[26]....
        /*0e38*/ 	.word	0x00010750
        /*0e3c*/ 	.word	0x00000009
        /*0e40*/ 	.word	0x00000000
        /*0e44*/ 	.short	0x010a
        /*0e46*/ 	.byte	0x3f
	.zero		1


	//   ....[27]....
        /*0e48*/ 	.word	0x000107a0
        /*0e4c*/ 	.word	0x00000006
        /*0e50*/ 	.word	0x00000000
        /*0e54*/ 	.short	0x010a
        /*0e56*/ 	.byte	0x3f
	.zero		1


	//----- nvinfo : EIATTR_NUM_MBARRIERS
	.align		4
.L_30:
        /*0e58*/ 	.byte	0x03, 0x38
        /*0e5a*/ 	.short	0x000a


	//----- nvinfo : EIATTR_EXIT_INSTR_OFFSETS
	.align		4
        /*0e5c*/ 	.byte	0x04, 0x1c
        /*0e5e*/ 	.short	(.L_32 - .L_31)


	//   ....[0]....
.L_31:
        /*0e60*/ 	.word	0x000009d0


	//   ....[1]....
        /*0e64*/ 	.word	0x00001260


	//   ....[2]....
        /*0e68*/ 	.word	0x0000ed60


	//   ....[3]....
        /*0e6c*/ 	.word	0x0000f2f0


	//   ....[4]....
        /*0e70*/ 	.word	0x000104c0


	//----- nvinfo : EIATTR_MAX_THREADS
	.align		4
.L_32:
        /*0e74*/ 	.byte	0x04, 0x05
        /*0e76*/ 	.short	(.L_34 - .L_33)
.L_33:
        /*0e78*/ 	.word	0x00000180
        /*0e7c*/ 	.word	0x00000001
        /*0e80*/ 	.word	0x00000001


	//----- nvinfo : EIATTR_CRS_STACK_SIZE
	.align		4
.L_34:
        /*0e84*/ 	.byte	0x04, 0x1e
        /*0e86*/ 	.short	(.L_36 - .L_35)
.L_35:
        /*0e88*/ 	.word	0x00000000


	//----- nvinfo : EIATTR_CBANK_PARAM_SIZE
	.align		4
.L_36:
        /*0e8c*/ 	.byte	0x03, 0x19
        /*0e8e*/ 	.short	0x0470


	//----- nvinfo : EIATTR_PARAM_CBANK
	.align		4
        /*0e90*/ 	.byte	0x04, 0x0a
        /*0e92*/ 	.short	(.L_38 - .L_37)
	.align		4
.L_37:
        /*0e94*/ 	.word	index@(.nv.constant0._ZN7cutlass13device_kernelINS_4gemm6kernel13GemmUniversalIN4cute5tupleIJiiiiEEENS1_10collective13CollectiveMmaINS1_37MainloopSm90TmaGmmaWarpSpecializedFP8ILi4ENS5_IJNS4_1CILi2EEESB_NSA_ILi1EEEEEENS1_35KernelTmaWarpSpecializedCooperativeEEENS5_IJNSA_ILi128EEENSA_ILi256EEESG_EEENS_12float_e4m3_tENS5_IJlSC_lEEESJ_SK_NS4_8TiledMMAINS4_8MMA_AtomIJNS4_4SM904GMMA31MMA_64x256x32_F32E4M3E4M3_SS_TNILNSO_7ScaleInE1ELSQ_1EEEEEENS4_6LayoutINS5_IJSB_SC_SC_EEENS5_IJSC_NSA_ILi0EEESV_EEEEENS5_IJNS4_10UnderscoreESY_SY_EEEEENS4_23SM90_TMA_LOAD_MULTICASTENS4_14ComposedLayoutINS4_7SwizzleILi3ELi4ELi3EEENS4_18smem_ptr_flag_bitsILi8EEENST_INS5_IJNSA_ILi8EEESG_EEENS5_IJSG_SC_EEEEEEEvNS4_8identityES11_S1B_vS1C_EENS_8epilogue10collective6detail29Sm90TmaWarpSpecializedAdapterINS1F_15DefaultEpilogueISJ_SK_SK_NS1E_6thread17LinearCombinationISJ_Li1EffLNS1J_9ScaleType4KindE0ELNS_15FloatRoundStyleE2ESJ_EENS1_15EpilogueDefaultEEEEEvvEEEEvNT_6ParamsE)
        /*0e98*/ 	.short	0x0210
        /*0e9a*/ 	.short	0x0470


	//----- nvinfo : EIATTR_SW_WAR
	.align		4
.L_38:
        /*0e9c*/ 	.byte	0x04, 0x36
        /*0e9e*/ 	.short	(.L_40 - .L_39)
.L_39:
        /*0ea0*/ 	.word	0x00000008
.L_40:


//--------------------- .nv.callgraph             --------------------------
	.section	.nv.callgraph,"",@"SHT_CUDA_CALLGRAPH"
	.align	4
	.sectionentsize	8
	.align		4
        /*0000*/ 	.word	0x00000000
	.align		4
        /*0004*/ 	.word	0xffffffff
	.align		4
        /*0008*/ 	.word	0x00000000
	.align		4
        /*000c*/ 	.word	0xfffffffe
	.align		4
        /*0010*/ 	.word	0x00000000
	.align		4
        /*0014*/ 	.word	0xfffffffd
	.align		4
        /*0018*/ 	.word	0x00000000
	.align		4
        /*001c*/ 	.word	0xfffffffc


//--------------------- .nv.constant4             --------------------------
	.section	.nv.constant4,"a",@progbits
	.align	8
	.align		8
.nv.constant4:
        /*0000*/ 	.dword	_ZN40_INTERNAL_30b79568_4_k_cu_bb217587_214134cuda3std3__45__cpo5beginE
	.align		8
        /*0008*/ 	.dword	_ZN40_INTERNAL_30b79568_4_k_cu_bb217587_214134cuda3std3__45__cpo3endE
	.align		8
        /*0010*/ 	.dword	_ZN40_INTERNAL_30b79568_4_k_cu_bb217587_214134cuda3std3__45__cpo6cbeginE
	.align		8
        /*0018*/ 	.dword	_ZN40_INTERNAL_30b79568_4_k_cu_bb217587_214134cuda3std3__45__cpo4cendE
	.align		8
        /*0020*/ 	.dword	_ZN40_INTERNAL_30b79568_4_k_cu_bb217587_214134cuda3std3__442_GLOBAL__N__30b79568_4_k_cu_bb217587_214136ignoreE
	.align		8
        /*0028*/ 	.dword	_ZN40_INTERNAL_30b79568_4_k_cu_bb217587_214134cuda3std3__419piecewise_constructE
	.align		8
        /*0030*/ 	.dword	_ZN40_INTERNAL_30b79568_4_k_cu_bb217587_214134cuda3std3__48in_placeE
	.align		8
        /*0038*/ 	.dword	_ZN40_INTERNAL_30b79568_4_k_cu_bb217587_214134cuda3std6ranges3__45__cpo4swapE
	.align		8
        /*0040*/ 	.dword	_ZN40_INTERNAL_30b79568_4_k_cu_bb217587_214134cuda3std6ranges3__45__cpo9iter_moveE
	.align		8
        /*0048*/ 	.dword	_ZN40_INTERNAL_30b79568_4_k_cu_bb217587_214134cute7productE
	.align		8
        /*0050*/ 	.dword	_ZN40_INTERNAL_30b79568_4_k_cu_bb217587_214134cute1_E


//--------------------- .text._ZN7cutlass13device_kernelINS_4gemm6kernel13GemmUniversalIN4cute5tupleIJiiiiEEENS1_10collective13CollectiveMmaINS1_37MainloopSm90TmaGmmaWarpSpecializedFP8ILi4ENS5_IJNS4_1CILi2EEESB_NSA_ILi1EEEEEENS1_35KernelTmaWarpSpecializedCooperativeEEENS5_IJNSA_ILi128EEENSA_ILi256EEESG_EEENS_12float_e4m3_tENS5_IJlSC_lEEESJ_SK_NS4_8TiledMMAINS4_8MMA_AtomIJNS4_4SM904GMMA31MMA_64x256x32_F32E4M3E4M3_SS_TNILNSO_7ScaleInE1ELSQ_1EEEEEENS4_6LayoutINS5_IJSB_SC_SC_EEENS5_IJSC_NSA_ILi0EEESV_EEEEENS5_IJNS4_10UnderscoreESY_SY_EEEEENS4_23SM90_TMA_LOAD_MULTICASTENS4_14ComposedLayoutINS4_7SwizzleILi3ELi4ELi3EEENS4_18smem_ptr_flag_bitsILi8EEENST_INS5_IJNSA_ILi8EEESG_EEENS5_IJSG_SC_EEEEEEEvNS4_8identityES11_S1B_vS1C_EENS_8epilogue10collective6detail29Sm90TmaWarpSpecializedAdapterINS1F_15DefaultEpilogueISJ_SK_SK_NS1E_6thread17LinearCombinationISJ_Li1EffLNS1J_9ScaleType4KindE0ELNS_15FloatRoundStyleE2ESJ_EENS1_15EpilogueDefaultEEEEEvvEEEEvNT_6ParamsE --------------------------
	.section	.text._ZN7cutlass13device_kernelINS_4gemm6kernel13GemmUniversalIN4cute5tupleIJiiiiEEENS1_10collective13CollectiveMmaINS1_37MainloopSm90TmaGmmaWarpSpecializedFP8ILi4ENS5_IJNS4_1CILi2EEESB_NSA_ILi1EEEEEENS1_35KernelTmaWarpSpecializedCooperativeEEENS5_IJNSA_ILi128EEENSA_ILi256EEESG_EEENS_12float_e4m3_tENS5_IJlSC_lEEESJ_SK_NS4_8TiledMMAINS4_8MMA_AtomIJNS4_4SM904GMMA31MMA_64x256x32_F32E4M3E4M3_SS_TNILNSO_7ScaleInE1ELSQ_1EEEEEENS4_6LayoutINS5_IJSB_SC_SC_EEENS5_IJSC_NSA_ILi0EEESV_EEEEENS5_IJNS4_10UnderscoreESY_SY_EEEEENS4_23SM90_TMA_LOAD_MULTICASTENS4_14ComposedLayoutINS4_7SwizzleILi3ELi4ELi3EEENS4_18smem_ptr_flag_bitsILi8EEENST_INS5_IJNSA_ILi8EEESG_EEENS5_IJSG_SC_EEEEEEEvNS4_8identityES11_S1B_vS1C_EENS_8epilogue10collective6detail29Sm90TmaWarpSpecializedAdapterINS1F_15DefaultEpilogueISJ_SK_SK_NS1E_6thread17LinearCombinationISJ_Li1EffLNS1J_9ScaleType4KindE0ELNS_15FloatRoundStyleE2ESJ_EENS1_15EpilogueDefaultEEEEEvvEEEEvNT_6ParamsE,"ax",@progbits
	.align	128
.text._ZN7cutlass13device_kernelINS_4gemm6kernel13GemmUniversalIN4cute5tupleIJiiiiEEENS1_10collective13CollectiveMmaINS1_37MainloopSm90TmaGmmaWarpSpecializedFP8ILi4ENS5_IJNS4_1CILi2EEESB_NSA_ILi1EEEEEENS1_35KernelTmaWarpSpecializedCooperativeEEENS5_IJNSA_ILi128EEENSA_ILi256EEESG_EEENS_12float_e4m3_tENS5_IJlSC_lEEESJ_SK_NS4_8TiledMMAINS4_8MMA_AtomIJNS4_4SM904GMMA31MMA_64x256x32_F32E4M3E4M3_SS_TNILNSO_7ScaleInE1ELSQ_1EEEEEENS4_6LayoutINS5_IJSB_SC_SC_EEENS5_IJSC_NSA_ILi0EEESV_EEEEENS5_IJNS4_10UnderscoreESY_SY_EEEEENS4_23SM90_TMA_LOAD_MULTICASTENS4_14ComposedLayoutINS4_7SwizzleILi3ELi4ELi3EEENS4_18smem_ptr_flag_bitsILi8EEENST_INS5_IJNSA_ILi8EEESG_EEENS5_IJSG_SC_EEEEEEEvNS4_8identityES11_S1B_vS1C_EENS_8epilogue10collective6detail29Sm90TmaWarpSpecializedAdapterINS1F_15DefaultEpilogueISJ_SK_SK_NS1E_6thread17LinearCombinationISJ_Li1EffLNS1J_9ScaleType4KindE0ELNS_15FloatRoundStyleE2ESJ_EENS1_15EpilogueDefaultEEEEEvvEEEEvNT_6ParamsE:
        .type           _ZN7cutlass13device_kernelINS_4gemm6kernel13GemmUniversalIN4cute5tupleIJiiiiEEENS1_10collective13CollectiveMmaINS1_37MainloopSm90TmaGmmaWarpSpecializedFP8ILi4ENS5_IJNS4_1CILi2EEESB_NSA_ILi1EEEEEENS1_35KernelTmaWarpSpecializedCooperativeEEENS5_IJNSA_ILi128EEENSA_ILi256EEESG_EEENS_12float_e4m3_tENS5_IJlSC_lEEESJ_SK_NS4_8TiledMMAINS4_8MMA_AtomIJNS4_4SM904GMMA31MMA_64x256x32_F32E4M3E4M3_SS_TNILNSO_7ScaleInE1ELSQ_1EEEEEENS4_6LayoutINS5_IJSB_SC_SC_EEENS5_IJSC_NSA_ILi0EEESV_EEEEENS5_IJNS4_10UnderscoreESY_SY_EEEEENS4_23SM90_TMA_LOAD_MULTICASTENS4_14ComposedLayoutINS4_7SwizzleILi3ELi4ELi3EEENS4_18smem_ptr_flag_bitsILi8EEENST_INS5_IJNSA_ILi8EEESG_EEENS5_IJSG_SC_EEEEEEEvNS4_8identityES11_S1B_vS1C_EENS_8epilogue10collective6detail29Sm90TmaWarpSpecializedAdapterINS1F_15DefaultEpilogueISJ_SK_SK_NS1E_6thread17LinearCombinationISJ_Li1EffLNS1J_9ScaleType4KindE0ELNS_15FloatRoundStyleE2ESJ_EENS1_15EpilogueDefaultEEEEEvvEEEEvNT_6ParamsE,@function
        .size           _ZN7cutlass13device_kernelINS_4gemm6kernel13GemmUniversalIN4cute5tupleIJiiiiEEENS1_10collective13CollectiveMmaINS1_37MainloopSm90TmaGmmaWarpSpecializedFP8ILi4ENS5_IJNS4_1CILi2EEESB_NSA_ILi1EEEEEENS1_35KernelTmaWarpSpecializedCooperativeEEENS5_IJNSA_ILi128EEENSA_ILi256EEESG_EEENS_12float_e4m3_tENS5_IJlSC_lEEESJ_SK_NS4_8TiledMMAINS4_8MMA_AtomIJNS4_4SM904GMMA31MMA_64x256x32_F32E4M3E4M3_SS_TNILNSO_7ScaleInE1ELSQ_1EEEEEENS4_6LayoutINS5_IJSB_SC_SC_EEENS5_IJSC_NSA_ILi0EEESV_EEEEENS5_IJNS4_10UnderscoreESY_SY_EEEEENS4_23SM90_TMA_LOAD_MULTICASTENS4_14ComposedLayoutINS4_7SwizzleILi3ELi4ELi3EEENS4_18smem_ptr_flag_bitsILi8EEENST_INS5_IJNSA_ILi8EEESG_EEENS5_IJSG_SC_EEEEEEEvNS4_8identityES11_S1B_vS1C_EENS_8epilogue10collective6detail29Sm90TmaWarpSpecializedAdapterINS1F_15DefaultEpilogueISJ_SK_SK_NS1E_6thread17LinearCombinationISJ_Li1EffLNS1J_9ScaleType4KindE0ELNS_15FloatRoundStyleE2ESJ_EENS1_15EpilogueDefaultEEEEEvvEEEEvNT_6ParamsE,(.L_x_332 - _ZN7cutlass13device_kernelINS_4gemm6kernel13GemmUniversalIN4cute5tupleIJiiiiEEENS1_10collective13CollectiveMmaINS1_37MainloopSm90TmaGmmaWarpSpecializedFP8ILi4ENS5_IJNS4_1CILi2EEESB_NSA_ILi1EEEEEENS1_35KernelTmaWarpSpecializedCooperativeEEENS5_IJNSA_ILi128EEENSA_ILi256EEESG_EEENS_12float_e4m3_tENS5_IJlSC_lEEESJ_SK_NS4_8TiledMMAINS4_8MMA_AtomIJNS4_4SM904GMMA31MMA_64x256x32_F32E4M3E4M3_SS_TNILNSO_7ScaleInE1ELSQ_1EEEEEENS4_6LayoutINS5_IJSB_SC_SC_EEENS5_IJSC_NSA_ILi0EEESV_EEEEENS5_IJNS4_10UnderscoreESY_SY_EEEEENS4_23SM90_TMA_LOAD_MULTICASTENS4_14ComposedLayoutINS4_7SwizzleILi3ELi4ELi3EEENS4_18smem_ptr_flag_bitsILi8EEENST_INS5_IJNSA_ILi8EEESG_EEENS5_IJSG_SC_EEEEEEEvNS4_8identityES11_S1B_vS1C_EENS_8epilogue10collective6detail29Sm90TmaWarpSpecializedAdapterINS1F_15DefaultEpilogueISJ_SK_SK_NS1E_6thread17LinearCombinationISJ_Li1EffLNS1J_9ScaleType4KindE0ELNS_15FloatRoundStyleE2ESJ_EENS1_15EpilogueDefaultEEEEEvvEEEEvNT_6ParamsE)
        .other          _ZN7cutlass13device_kernelINS_4gemm6kernel13GemmUniversalIN4cute5tupleIJiiiiEEENS1_10collective13CollectiveMmaINS1_37MainloopSm90TmaGmmaWarpSpecializedFP8ILi4ENS5_IJNS4_1CILi2EEESB_NSA_ILi1EEEEEENS1_35KernelTmaWarpSpecializedCooperativeEEENS5_IJNSA_ILi128EEENSA_ILi256EEESG_EEENS_12float_e4m3_tENS5_IJlSC_lEEESJ_SK_NS4_8TiledMMAINS4_8MMA_AtomIJNS4_4SM904GMMA31MMA_64x256x32_F32E4M3E4M3_SS_TNILNSO_7ScaleInE1ELSQ_1EEEEEENS4_6LayoutINS5_IJSB_SC_SC_EEENS5_IJSC_NSA_ILi0EEESV_EEEEENS5_IJNS4_10UnderscoreESY_SY_EEEEENS4_23SM90_TMA_LOAD_MULTICASTENS4_14ComposedLayoutINS4_7SwizzleILi3ELi4ELi3EEENS4_18smem_ptr_flag_bitsILi8EEENST_INS5_IJNSA_ILi8EEESG_EEENS5_IJSG_SC_EEEEEEEvNS4_8identityES11_S1B_vS1C_EENS_8epilogue10collective6detail29Sm90TmaWarpSpecializedAdapterINS1F_15DefaultEpilogueISJ_SK_SK_NS1E_6thread17LinearCombinationISJ_Li1EffLNS1J_9ScaleType4KindE0ELNS_15FloatRoundStyleE2ESJ_EENS1_15EpilogueDefaultEEEEEvvEEEEvNT_6ParamsE,@"STO_CUDA_ENTRY STV_DEFAULT"
_ZN7cutlass13device_kernelINS_4gemm6kernel13GemmUniversalIN4cute5tupleIJiiiiEEENS1_10collective13CollectiveMmaINS1_37MainloopSm90TmaGmmaWarpSpecializedFP8ILi4ENS5_IJNS4_1CILi2EEESB_NSA_ILi1EEEEEENS1_35KernelTmaWarpSpecializedCooperativeEEENS5_IJNSA_ILi128EEENSA_ILi256EEESG_EEENS_12float_e4m3_tENS5_IJlSC_lEEESJ_SK_NS4_8TiledMMAINS4_8MMA_AtomIJNS4_4SM904GMMA31MMA_64x256x32_F32E4M3E4M3_SS_TNILNSO_7ScaleInE1ELSQ_1EEEEEENS4_6LayoutINS5_IJSB_SC_SC_EEENS5_IJSC_NSA_ILi0EEESV_EEEEENS5_IJNS4_10UnderscoreESY_SY_EEEEENS4_23SM90_TMA_LOAD_MULTICASTENS4_14ComposedLayoutINS4_7SwizzleILi3ELi4ELi3EEENS4_18smem_ptr_flag_bitsILi8EEENST_INS5_IJNSA_ILi8EEESG_EEENS5_IJSG_SC_EEEEEEEvNS4_8identityES11_S1B_vS1C_EENS_8epilogue10collective6detail29Sm90TmaWarpSpecializedAdapterINS1F_15DefaultEpilogueISJ_SK_SK_NS1E_6thread17LinearCombinationISJ_Li1EffLNS1J_9ScaleType4KindE0ELNS_15FloatRoundStyleE2ESJ_EENS1_15EpilogueDefaultEEEEEvvEEEEvNT_6ParamsE:
[----:B------:R-:W0:Y:S02]  /*0000*/  LDC R1, c[0x0][0x28] ;  /* 0x00000a00ff017b82 */ /* 0x000e240000000800 */
[----:B0-----:R-:W-:Y:S01]  /*0010*/  VIADD R1, R1, 0xffffff08 ;  /* 0xffffff0801017836 */ /* 0x001fe20000000000 */
[----:B------:R-:W0:Y:S01]  /*0020*/  S2R R4, SR_TID.X ;  /* 0x0000000000047919 */ /* 0x000e220000002100 */
[----:B------:R-:W-:Y:S01]  /*0030*/  ELECT P0, URZ, PT ;  /* 0x00000000003f782f */ /* 0x000fe20003800000 */
[----:B------:R-:W-:Y:S01]  /*0040*/  BSSY B0, `(.L_x_0) ;  /* 0x0000015000007945 */ /* 0x000fe20003800000 */
[--C-:B0-----:R-:W-:Y:S02]  /*0050*/  SHF.R.U32.HI R0, RZ, 0x5, R4.reuse ;  /* 0x00000005ff007819 */ /* 0x101fe40000011604 */
[----:B------:R-:W-:-:S03]  /*0060*/  SHF.R.U32.HI R2, RZ, 0x7, R4 ;  /* 0x00000007ff027819 */ /* 0x000fc60000011604 */
[----:B------:R-:W0:Y:S04]  /*0070*/  SHFL.IDX PT, R3, R0, RZ, 0x1f ;  /* 0x00001fff00037589 */ /* 0x000e2800000e0000 */
[----:B------:R-:W1:Y:S01]  /*0080*/  SHFL.IDX PT, R2, R2, RZ, 0x1f ;  /* 0x00001fff02027589 */ /* 0x000e6200000e0000 */
[----:B0-----:R-:W-:Y:S02]  /*0090*/  R2UR UR4, R3 ;  /* 0x00000000030472ca */ /* 0x001fe400000e0000 */
[----:B-1----:R-:W-:-:S11]  /*00a0*/  R2UR UR6, R2 ;  /* 0x00000000020672ca */ /* 0x002fd600000e0000 */
[----:B------:R-:W-:Y:S02]  /*00b0*/  USHF.R.S32.HI UR5, URZ, 0x1f, UR4 ;  /* 0x0000001f3f057899 */ /* 0x000fe40008011404 */
[----:B------:R-:W-:Y:S02]  /*00c0*/  ISETP.NE.OR P0, PT, RZ, UR4, !P0 ;  /* 0x00000004ff007c0c */ /* 0x000fe4000c705670 */
[----:B------:R-:W-:-:S04]  /*00d0*/  ULEA.HI UR5, UR5, UR4, URZ, 0x2 ;  /* 0x0000000405057291 */ /* 0x000fc8000f8f103f */
[----:B------:R-:W-:-:S04]  /*00e0*/  ULOP3.LUT UR5, UR5, 0xfffffffc, URZ, 0xc0, !UPT ;  /* 0xfffffffc05057892 */ /* 0x000fc8000f8ec03f */
[----:B------:R-:W-:-:S03]  /*00f0*/  UIADD3 UR8, UR4, -UR5, URZ ;  /* 0x8000000504087290 */ /* 0x000fc6000fffe03f */
[----:B------:R-:W-:Y:S09]  /*0100*/  @P0 BRA `(.L_x_1) ;  /* 0x0000000000200947 */ /* 0x000ff20003800000 */
[----:B------:R-:W-:Y:S02]  /*0110*/  ULDC.64 UR4, c[0x0][0x198] ;  /* 0x0000660000047ab9 */ /* 0x000fe40000000a00 */
[----:B------:R-:W-:Y:S02]  /*0120*/  UIADD3 UR10, UP0, UR4, 0xf0, URZ ;  /* 0x000000f0040a7890 */ /* 0x000fe4000ff1e03f */
[----:B------:R-:W-:Y:S02]  /*0130*/  UIADD3 UR4, UP1, UR4, 0x1f0, URZ ;  /* 0x000001f004047890 */ /* 0x000fe4000ff3e03f */
[----:B------:R-:W-:Y:S02]  /*0140*/  UIADD3.X UR11, URZ, UR5, URZ, UP0, !UPT ;  /* 0x000000053f0b7290 */ /* 0x000fe400087fe43f */
[----:B------:R-:W-:-:S07]  /*0150*/  UIADD3.X UR5, URZ, UR5, URZ, UP1, !UPT ;  /* 0x000000053f057290 */ /* 0x000fce0008ffe43f */
[----:B------:R0:W-:Y:S02]  /*0160*/  UTMACCTL.PF [UR10] ;  /* 0x000000000a0079b9 */ /* 0x0001e40008040000 */
[----:B------:R0:W-:Y:S02]  /*0170*/  UTMACCTL.PF [UR4] ;  /* 0x00000000040079b9 */ /* 0x0001e40008040000 */
[----:B0-----:R-:W-:Y:S01]  /*0180*/  NOP ;  /* 0x0000000000007918 */ /* 0x001fe20000000000 */
.L_x_1:
[----:B------:R-:W-:Y:S05]  /*0190*/  BSYNC B0 ;  /* 0x0000000000007941 */ /* 0x000fea0003800000 */
.L_x_0:
[----:B------:R-:W0:Y:S01]  /*01a0*/  SHFL.IDX PT, R3, R0, RZ, 0x1f ;  /* 0x00001fff00037589 */ /* 0x000e2200000e0000 */
[----:B------:R-:W-:Y:S01]  /*01b0*/  UISETP.NE.AND UP0, UPT, UR8, 0x3, UPT ;  /* 0x000000030800788c */ /* 0x000fe2000bf05270 */
[----:B------:R-:W-:Y:S01]  /*01c0*/  ISETP.NE.AND P1, PT, RZ, UR6, PT ;  /* 0x00000006ff007c0c */ /* 0x000fe2000bf25270 */
[----:B------:R-:W-:Y:S02]  /*01d0*/  UIADD3 UR10, UR6, -0x1, URZ ;  /* 0xffffffff060a7890 */ /* 0x000fe4000fffe03f */
[----:B------:R-:W-:Y:S02]  /*01e0*/  UISETP.EQ.OR UP0, UPT, UR8, URZ, !UP0 ;  /* 0x0000003f0800728c */ /* 0x000fe4000c702670 */
[----:B------:R-:W-:Y:S02]  /*01f0*/  UISETP.GE.U32.AND UP1, UPT, UR10, 0x2, UPT ;  /* 0x000000020a00788c */ /* 0x000fe4000bf26070 */
[----:B------:R-:W-:-:S04]  /*0200*/  UISETP.EQ.AND UP0, UPT, UR6, URZ, UP0 ;  /* 0x0000003f0600728c */ /* 0x000fc80008702270 */
[----:B------:R-:W-:-:S04]  /*0210*/  USEL UR13, URZ, 0x1, !UP0 ;  /* 0x000000013f0d7887 */ /* 0x000fc8000c000000 */
[----:B------:R-:W-:Y:S01]  /*0220*/  USEL UR13, UR13, 0x2, UP1 ;  /* 0x000000020d0d7887 */ /* 0x000fe20008800000 */
[----:B0-----:R-:W-:-:S13]  /*0230*/  ISETP.NE.AND P0, PT, R3, RZ, PT ;  /* 0x000000ff0300720c */ /* 0x001fda0003f05270 */
[----:B------:R-:W-:Y:S05]  /*0240*/  @P0 BRA `(.L_x_2) ;  /* 0x0000000000580947 */ /* 0x000fea0003800000 */
[----:B------:R-:W0:Y:S01]  /*0250*/  S2UR UR9, SR_CgaCtaId ;  /* 0x00000000000979c3 */ /* 0x000e220000008800 */
[----:B------:R-:W-:Y:S01]  /*0260*/  UMOV UR4, 0x400 ;  /* 0x0000040000047882 */ /* 0x000fe20000000000 */
[----:B------:R-:W-:Y:S01]  /*0270*/  UMOV UR5, 0x1 ;  /* 0x0000000100057882 */ /* 0x000fe20000000000 */
[----:B------:R-:W-:Y:S01]  /*0280*/  UMOV UR6, 0x6 ;  /* 0x0000000600067882 */ /* 0x000fe20000000000 */
[----:B------:R-:W-:Y:S01]  /*0290*/  ELECT P0, URZ, PT ;  /* 0x00000000003f782f */ /* 0x000fe20003800000 */
[----:B------:R-:W-:-:S04]  /*02a0*/  UIADD3 UR6, -UR6, 0x100000, URZ ;  /* 0x0010000006067890 */ /* 0x000fc8000fffe13f */
[----:B------:R-:W-:Y:S02]  /*02b0*/  USHF.L.U32 UR7, UR6, 0xb, URZ ;  /* 0x0000000b06077899 */ /* 0x000fe4000800063f */
[----:B------:R-:W-:Y:S02]  /*02c0*/  USHF.L.U32 UR6, UR6, 0x1, URZ ;  /* 0x0000000106067899 */ /* 0x000fe4000800063f */
[----:B0-----:R-:W-:Y:S02]  /*02d0*/  ULEA UR9, UR9, UR4, 0x18 ;  /* 0x0000000409097291 */ /* 0x001fe4000f8ec03f */
[----:B------:R-:W-:-:S04]  /*02e0*/  UIADD3 UR4, -UR5, 0x100000, URZ ;  /* 0x0010000005047890 */ /* 0x000fc8000fffe13f */
[----:B------:R-:W-:Y:S02]  /*02f0*/  USHF.L.U32 UR5, UR4, 0xb, URZ ;  /* 0x0000000b04057899 */ /* 0x000fe4000800063f */
[----:B------:R-:W-:Y:S01]  /*0300*/  USHF.L.U32 UR4, UR4, 0x1, URZ ;  /* 0x0000000104047899 */ /* 0x000fe2000800063f */
[----:B------:R-:W0:Y:S11]  /*0310*/  FENCE.VIEW.ASYNC.S ;  /* 0x00000000000073c6 */ /* 0x000e360000000000 */
[----:B0-----:R0:W1:Y:S01]  /*0320*/  SYNCS.EXCH.64 URZ, [UR9], UR4 ;  /* 0x00000004093f75b2 */ /* 0x0010620008000100 */
[----:B------:R0:W2:Y:S01]  /*0330*/  SYNCS.EXCH.64 URZ, [UR9+0x20], UR6 ;  /* 0x00002006093f75b2 */ /* 0x0000a20008000100 */
[----:B------:R0:W3:Y:S01]  /*0340*/  SYNCS.EXCH.64 URZ, [UR9+0x8], UR4 ;  /* 0x00000804093f75b2 */ /* 0x0000e20008000100 */
[----:B------:R0:W4:Y:S01]  /*0350*/  SYNCS.EXCH.64 URZ, [UR9+0x28], UR6 ;  /* 0x00002806093f75b2 */ /* 0x0001220008000100 */
[----:B------:R0:W0:Y:S01]  /*0360*/  SYNCS.EXCH.64 URZ, [UR9+0x10], UR4 ;  /* 0x00001004093f75b2 */ /* 0x0000220008000100 */
[----:B------:R0:W0:Y:S01]  /*0370*/  SYNCS.EXCH.64 URZ, [UR9+0x30], UR6 ;  /* 0x00003006093f75b2 */ /* 0x0000220008000100 */
[----:B------:R0:W0:Y:S01]  /*0380*/  SYNCS.EXCH.64 URZ, [UR9+0x18], UR4 ;  /* 0x00001804093f75b2 */ /* 0x0000220008000100 */
[----:B------:R0:W0:Y:S01]  /*0390*/  SYNCS.EXCH.64 URZ, [UR9+0x38], UR6 ;  /* 0x00003806093f75b2 */ /* 0x0000220008000100 */
[----:B------:R-:W-:Y:S01]  /*03a0*/  NOP ;  /* 0x0000000000007918 */ /* 0x000fe20000000000 */
.L_x_2:
[----:B------:R-:W-:Y:S01]  /*03b0*/  SHF.R.S32.HI R2, RZ, 0x1f, R4 ;  /* 0x0000001fff027819 */ /* 0x000fe20000011404 */
[----:B------:R-:W5:Y:S01]  /*03c0*/  SHFL.IDX PT, R0, R0, RZ, 0x1f ;  /* 0x00001fff00007589 */ /* 0x000f6200000e0000 */
[----:B0-----:R-:W0:Y:S01]  /*03d0*/  S2UR UR9, SR_CTAID.X ;  /* 0x00000000000979c3 */ /* 0x001e220000002500 */
[----:B------:R-:W-:Y:S02]  /*03e0*/  ELECT P0, URZ, PT ;  /* 0x00000000003f782f */ /* 0x000fe40003800000 */
[----:B------:R-:W-:Y:S01]  /*03f0*/  LEA.HI R2, R2, R4, RZ, 0x7 ;  /* 0x0000000402027211 */ /* 0x000fe200078f38ff */
[----:B------:R-:W-:Y:S01]  /*0400*/  ULDC UR4, c[0x0][0x150] ;  /* 0x0000540000047ab9 */ /* 0x000fe20000000800 */
[----:B------:R-:W-:Y:S01]  /*0410*/  SHF.R.S32.HI R6, RZ, 0x1f, R3 ;  /* 0x0000001fff067819 */ /* 0x000fe20000011403 */
[----:B------:R-:W-:Y:S01]  /*0420*/  NOP ;  /* 0x0000000000007918 */ /* 0x000fe20000000000 */
[----:B------:R-:W-:Y:S01]  /*0430*/  LOP3.LUT R2, R2, 0xffffff80, RZ, 0xc0, !PT ;  /* 0xffffff8002027812 */ /* 0x000fe200078ec0ff */
[----:B------:R-:W-:Y:S01]  /*0440*/  NOP ;  /* 0x0000000000007918 */ /* 0x000fe20000000000 */
[----:B------:R-:W-:Y:S01]  /*0450*/  LEA.HI R6, R6, R3, RZ, 0x2 ;  /* 0x0000000306067211 */ /* 0x000fe200078f10ff */
[----:B------:R-:W1:Y:S02]  /*0460*/  LDC R8, c[0x0][0x144] ;  /* 0x00005100ff087b82 */ /* 0x000e640000000800 */
[----:B------:R-:W-:Y:S01]  /*0470*/  IMAD.IADD R4, R4, 0x1, -R2 ;  /* 0x0000000104047824 */ /* 0x000fe200078e0a02 */
[----:B------:R-:W-:Y:S01]  /*0480*/  LOP3.LUT R6, R6, 0x3ffffffc, RZ, 0xc0, !PT ;  /* 0x3ffffffc06067812 */ /* 0x000fe200078ec0ff */
[----:B------:R-:W2:Y:S03]  /*0490*/  S2R R2, SR_CTAID.Y ;  /* 0x0000000000027919 */ /* 0x000ea60000002600 */
[----:B------:R-:W-:Y:S01]  /*04a0*/  SHF.R.S32.HI R5, RZ, 0x1f, R4 ;  /* 0x0000001fff057819 */ /* 0x000fe20000011404 */
[----:B------:R-:W-:Y:S01]  /*04b0*/  IMAD.IADD R6, R3, 0x1, -R6 ;  /* 0x0000000103067824 */ /* 0x000fe200078e0a06 */
[----:B------:R-:W3:Y:S02]  /*04c0*/  LDC R11, c[0x0][0x148] ;  /* 0x00005200ff0b7b82 */ /* 0x000ee40000000800 */
[----:B------:R-:W-:-:S02]  /*04d0*/  LEA.HI R5, R5, R4, RZ, 0x3 ;  /* 0x0000000405057211 */ /* 0x000fc400078f18ff */
[----:B-----5:R-:W-:Y:S02]  /*04e0*/  ISETP.NE.OR P0, PT, R0, RZ, !P0 ;  /* 0x000000ff0000720c */ /* 0x020fe40004705670 */
[--C-:B------:R-:W-:Y:S02]  /*04f0*/  SHF.R.S32.HI R0, RZ, 0x3, R5.reuse ;  /* 0x00000003ff007819 */ /* 0x100fe40000011405 */
[----:B------:R-:W-:Y:S02]  /*0500*/  SHF.R.S32.HI R5, RZ, 0x1f, R5 ;  /* 0x0000001fff057819 */ /* 0x000fe40000011405 */
[----:B0-----:R-:W-:Y:S02]  /*0510*/  I2FP.F32.U32 R7, UR9 ;  /* 0x0000000900077c45 */ /* 0x001fe40008201000 */
[----:B------:R-:W-:-:S03]  /*0520*/  LEA.HI R5, R5, R0, RZ, 0x2 ;  /* 0x0000000005057211 */ /* 0x000fc600078f10ff */
[----:B------:R-:W-:Y:S01]  /*0530*/  FMUL R7, R7, UR4 ;  /* 0x0000000407077c20 */ /* 0x000fe20008400000 */
[----:B------:R-:W-:Y:S01]  /*0540*/  LOP3.LUT R5, R5, 0xfffffffc, RZ, 0xc0, !PT ;  /* 0xfffffffc05057812 */ /* 0x000fe200078ec0ff */
[----:B------:R-:W-:Y:S01]  /*0550*/  VOTEU.ALL UP0, P0 ;  /* 0x00000000003f7886 */ /* 0x000fe20000000000 */
[----:B------:R-:W-:Y:S01]  /*0560*/  ULDC UR4, c[0x0][0x154] ;  /* 0x0000550000047ab9 */ /* 0x000fe20000000800 */
[----:B------:R-:W-:Y:S02]  /*0570*/  VOTEU.ALL UP1, P0 ;  /* 0x00000000003f7886 */ /* 0x000fe40000020000 */
[----:B------:R-:W0:Y:S01]  /*0580*/  F2I.U32.TRUNC.NTZ R7, R7 ;  /* 0x0000000700077305 */ /* 0x000e22000020f000 */
[----:B------:R-:W-:Y:S01]  /*0590*/  IMAD.IADD R5, R0, 0x1, -R5 ;  /* 0x0000000100057824 */ /* 0x000fe200078e0a05 */
[----:B------:R-:W5:Y:S01]  /*05a0*/  @!UP0 S2UR UR7, SR_CgaCtaId ;  /* 0x00000000000789c3 */ /* 0x000f620000008800 */
[----:B------:R-:W-:Y:S02]  /*05b0*/  @!UP0 UMOV UR6, 0x400 ;  /* 0x0000040000068882 */ /* 0x000fe40000000000 */
[----:B------:R-:W-:Y:S01]  /*05c0*/  IMAD R5, R6, 0x4, R5 ;  /* 0x0000000406057824 */ /* 0x000fe200078e0205 */
[----:B--2---:R-:W-:-:S04]  /*05d0*/  I2FP.F32.U32 R9, R2 ;  /* 0x0000000200097245 */ /* 0x004fc80000201000 */
[----:B------:R-:W-:Y:S01]  /*05e0*/  LEA.HI R0, R5, R5, RZ, 0x1 ;  /* 0x0000000505007211 */ /* 0x000fe200078f08ff */
[----:B------:R-:W-:Y:S01]  /*05f0*/  FMUL R9, R9, UR4 ;  /* 0x0000000409097c20 */ /* 0x000fe20008400000 */
[----:B------:R-:W-:Y:S02]  /*0600*/  UMOV UR4, 0x20 ;  /* 0x0000002000047882 */ /* 0x000fe40000000000 */
[----:B------:R-:W-:Y:S01]  /*0610*/  LOP3.LUT R6, R0, 0xfffffffe, RZ, 0xc0, !PT ;  /* 0xfffffffe00067812 */ /* 0x000fe200078ec0ff */
[----:B0-----:R-:W-:Y:S01]  /*0620*/  IMAD.MOV R13, RZ, RZ, -R7 ;  /* 0x000000ffff0d7224 */ /* 0x001fe200078e0a07 */
[----:B------:R-:W-:-:S04]  /*0630*/  @!UP0 UIADD3 UR4, -UR4, 0x100000, URZ ;  /* 0x0010000004048890 */ /* 0x000fc8000fffe13f */
[----:B------:R-:W-:Y:S02]  /*0640*/  @!UP0 USHF.L.U32 UR5, UR4, 0xb, URZ ;  /* 0x0000000b04058899 */ /* 0x000fe4000800063f */
[----:B------:R-:W-:Y:S01]  /*0650*/  @!UP0 USHF.L.U32 UR4, UR4, 0x1, URZ ;  /* 0x0000000104048899 */ /* 0x000fe2000800063f */
[----:B------:R-:W0:Y:S01]  /*0660*/  F2I.U32.TRUNC.NTZ R9, R9 ;  /* 0x0000000900097305 */ /* 0x000e22000020f000 */
[----:B-1----:R-:W-:Y:S02]  /*0670*/  IMAD R0, R8, R13, UR9 ;  /* 0x0000000908007e24 */ /* 0x002fe4000f8e020d */
[C---:B------:R-:W-:Y:S02]  /*0680*/  IMAD.IADD R7, R5.reuse, 0x1, -R6 ;  /* 0x0000000105077824 */ /* 0x040fe400078e0a06 */
[----:B------:R-:W-:-:S03]  /*0690*/  IMAD.SHL.U32 R6, R5, 0x4, RZ ;  /* 0x0000000405067824 */ /* 0x000fc600078e00ff */
[----:B------:R-:W-:Y:S01]  /*06a0*/  ISETP.NE.AND P2, PT, R7, R0, PT ;  /* 0x000000000700720c */ /* 0x000fe20003f45270 */
[----:B-----5:R-:W-:Y:S01]  /*06b0*/  @!UP0 ULEA UR6, UR7, UR6, 0x18 ;  /* 0x0000000607068291 */ /* 0x020fe2000f8ec03f */
[----:B------:R-:W-:Y:S01]  /*06c0*/  LOP3.LUT R10, R5, 0xc, R6, 0x78, !PT ;  /* 0x0000000c050a7812 */ /* 0x000fe200078e7806 */
[----:B------:R-:W1:Y:S01]  /*06d0*/  LDC R7, c[0x0][0x140] ;  /* 0x00005000ff077b82 */ /* 0x000e620000000800 */
[----:B------:R-:W-:Y:S01]  /*06e0*/  VOTEU.ALL UP0, P0 ;  /* 0x00000000003f7886 */ /* 0x000fe20000000000 */
[----:B------:R-:W-:Y:S01]  /*06f0*/  LOP3.LUT P0, RZ, R4, 0x7, RZ, 0xc0, !PT ;  /* 0x0000000704ff7812 */ /* 0x000fe2000780c0ff */
[----:B0-----:R-:W-:Y:S01]  /*0700*/  IMAD.MOV R12, RZ, RZ, -R9 ;  /* 0x000000ffff0c7224 */ /* 0x001fe200078e0a09 */
[----:B------:R0:W-:Y:S01]  /*0710*/  STL [R1+0x74], R10 ;  /* 0x0000740a01007387 */ /* 0x0001e20000100800 */
[----:B------:R-:W-:Y:S01]  /*0720*/  IMAD.MOV.U32 R4, RZ, RZ, 0x1 ;  /* 0x00000001ff047424 */ /* 0x000fe200078e00ff */
[----:B------:R-:W-:Y:S01]  /*0730*/  ISETP.LT.U32.AND P0, PT, R10, 0x4, !P0 ;  /* 0x000000040a00780c */ /* 0x000fe20004701070 */
[----:B---3--:R-:W-:-:S03]  /*0740*/  IMAD R6, R11, R12, R2 ;  /* 0x0000000c0b067224 */ /* 0x008fc600078e0202 */
[----:B------:R-:W-:Y:S01]  /*0750*/  @P2 LEA.HI R5, R10, R10, RZ, 0x1 ;  /* 0x0000000a0a052211 */ /* 0x000fe200078f08ff */
[----:B------:R-:W2:Y:S02]  /*0760*/  FENCE.VIEW.ASYNC.S ;  /* 0x00000000000073c6 */ /* 0x000ea40000000000 */
[----:B--2---:R0:W2:Y:S01]  /*0770*/  @!UP0 SYNCS.EXCH.64 URZ, [UR6+0x50], UR4 ;  /* 0x00005004063f85b2 */ /* 0x0040a20008000100 */
[----:B------:R-:W-:-:S04]  /*0780*/  @P2 SHF.R.S32.HI R5, RZ, 0x1, R5 ;  /* 0x00000001ff052819 */ /* 0x000fc80000011405 */
[----:B------:R-:W-:Y:S02]  /*0790*/  @P2 ISETP.NE.AND P3, PT, R5, R6, PT ;  /* 0x000000060500220c */ /* 0x000fe40003f65270 */
[----:B------:R-:W-:Y:S02]  /*07a0*/  SEL R5, RZ, 0x1, !P0 ;  /* 0x00000001ff057807 */ /* 0x000fe40004000000 */
[----:B------:R-:W-:Y:S02]  /*07b0*/  @P2 SEL R4, RZ, 0x1, P3 ;  /* 0x00000001ff042807 */ /* 0x000fe40001800000 */
[----:B-1----:R-:W-:Y:S02]  /*07c0*/  ISETP.EQ.U32.AND P4, PT, R7, 0x1, PT ;  /* 0x000000010700780c */ /* 0x002fe40003f82070 */
[----:B------:R-:W-:Y:S01]  /*07d0*/  LOP3.LUT R4, R4, R5, RZ, 0xc0, !PT ;  /* 0x0000000504047212 */ /* 0x000fe200078ec0ff */
[----:B------:R0:W1:Y:S01]  /*07e0*/  @!UP1 SYNCS.EXCH.64 URZ, [UR6+0x58], UR4 ;  /* 0x00005804063f95b2 */ /* 0x0000620008000100 */
[----:B------:R-:W-:-:S03]  /*07f0*/  NOP ;  /* 0x0000000000007918 */ /* 0x000fc60000000000 */
[----:B------:R0:W-:Y:S06]  /*0800*/  STL [R1+0x70], R4 ;  /* 0x0000700401007387 */ /* 0x0001ec0000100800 */
[----:B--2---:R-:W-:Y:S05]  /*0810*/  @!P4 BRA `(.L_x_3) ;  /* 0x000000000008c947 */ /* 0x004fea0003800000 */
[----:B-1--4-:R-:W-:Y:S01]  /*0820*/  UCGABAR_ARV ;  /* 0x00000000000079c7 */ /* 0x012fe20008000000 */
[----:B------:R-:W-:Y:S05]  /*0830*/  BRA `(.L_x_4) ;  /* 0x0000000000047947 */ /* 0x000fea0003800000 */
.L_x_3:
[----:B-1--4-:R-:W-:Y:S01]  /*0840*/  NOP ;  /* 0x0000000000007918 */ /* 0x012fe20000000000 */
.L_x_4:
[----:B------:R-:W1:Y:S01]  /*0850*/  LDC R3, c[0x0][0x65c] ;  /* 0x00019700ff037b82 */ /* 0x000e620000000800 */
[----:B0-----:R-:W-:Y:S02]  /*0860*/  IMAD.U32 R4, RZ, RZ, UR9 ;  /* 0x00000009ff047e24 */ /* 0x001fe4000f8e00ff */
[----:B------:R-:W-:Y:S01]  /*0870*/  IMAD.MOV.U32 R5, RZ, RZ, RZ ;  /* 0x000000ffff057224 */ /* 0x000fe200078e00ff */
[----:B-1----:R-:W-:-:S13]  /*0880*/  ISETP.NE.AND P2, PT, R3, 0x1, PT ;  /* 0x000000010300780c */ /* 0x002fda0003f45270 */
[----:B------:R-:W0:Y:S01]  /*0890*/  @P2 LDC R7, c[0x0][0x10] ;  /* 0x00000400ff072b82 */ /* 0x000e220000000800 */
[----:B------:R-:W-:Y:S02]  /*08a0*/  @P2 IMAD.MOV.U32 R3, RZ, RZ, RZ ;  /* 0x000000ffff032224 */ /* 0x000fe400078e00ff */
[----:B------:R-:W-:-:S05]  /*08b0*/  @P2 IMAD.MOV.U32 R13, RZ, RZ, RZ ;  /* 0x000000ffff0d2224 */ /* 0x000fca00078e00ff */
[----:B------:R-:W1:Y:S01]  /*08c0*/  @!P2 LDC R9, c[0x0][0xc] ;  /* 0x00000300ff09ab82 */ /* 0x000e620000000800 */
[----:B0-----:R-:W-:-:S04]  /*08d0*/  @P2 IMAD.WIDE.U32 R6, R7, UR9, R2 ;  /* 0x0000000907062c25 */ /* 0x001fc8000f8e0002 */
[----:B------:R-:W-:Y:S02]  /*08e0*/  @P2 IMAD.MOV.U32 R19, RZ, RZ, R6 ;  /* 0x000000ffff132224 */ /* 0x000fe400078e0006 */
[----:B------:R-:W-:Y:S02]  /*08f0*/  @P2 IMAD.IADD R23, R7, 0x1, R13 ;  /* 0x0000000107172824 */ /* 0x000fe400078e020d */
[----:B-1----:R-:W-:-:S04]  /*0900*/  @!P2 IMAD.WIDE.U32 R4, R2, R9, R4 ;  /* 0x000000090204a225 */ /* 0x002fc800078e0004 */
[----:B------:R-:W-:Y:S02]  /*0910*/  @!P2 IMAD.MOV.U32 R19, RZ, RZ, R4 ;  /* 0x000000ffff13a224 */ /* 0x000fe400078e0004 */
[----:B------:R-:W-:-:S03]  /*0920*/  @!P2 IMAD.MOV.U32 R23, RZ, RZ, R5 ;  /* 0x000000ffff17a224 */ /* 0x000fc600078e0005 */
[----:B------:R0:W-:Y:S04]  /*0930*/  STL [R1+0x7c], R19 ;  /* 0x00007c1301007387 */ /* 0x0001e80000100800 */
[----:B------:R0:W-:Y:S01]  /*0940*/  STL [R1+0x78], R23 ;  /* 0x0000781701007387 */ /* 0x0001e20000100800 */
[----:B------:R-:W-:Y:S05]  /*0950*/  @!P4 BRA `(.L_x_5) ;  /* 0x00000000000cc947 */ /* 0x000fea0003800000 */
[----:B------:R-:W-:Y:S01]  /*0960*/  UCGABAR_WAIT ;  /* 0x0000000000007dc7 */ /* 0x000fe20008000000 */
[----:B------:R-:W-:Y:S01]  /*0970*/  CCTL.IVALL ;  /* 0x00000000ff00798f */ /* 0x000fe20002000000 */
[----:B------:R-:W-:Y:S05]  /*0980*/  BRA `(.L_x_6) ;  /* 0x0000000000047947 */ /* 0x000fea0003800000 */
.L_x_5:
[----:B------:R-:W-:Y:S06]  /*0990*/  BAR.SYNC.DEFER_BLOCKING 0x0 ;  /* 0x0000000000007b1d */ /* 0x000fec0000010000 */
.L_x_6:
[----:B------:R-:W-:Y:S05]  /*09a0*/  @!P1 BRA `(.L_x_7) ;  /* 0x000000e000f09947 */ /* 0x000fea0003800000 */
[----:B------:R-:W-:-:S06]  /*09b0*/  UISETP.GT.U32.AND UP0, UPT, UR10, 0x1, UPT ;  /* 0x000000010a00788c */ /* 0x000fcc000bf04070 */
[----:B------:R-:W-:-:S13]  /*09c0*/  PLOP3.LUT P0, PT, PT, PT, UP0, 0x80, 0x0 ;  /* 0x000000000000781c */ /* 0x000fda0003f0f008 */
[----:B------:R-:W-:Y:S05]  /*09d0*/  @P0 EXIT ;  /* 0x000000000000094d */ /* 0x000fea0003800000 */
[----:B------:R-:W-:Y:S01]  /*09e0*/  IMAD.MOV.U32 R6, RZ, RZ, -0x1 ;  /* 0xffffffffff067424 */ /* 0x000fe200078e00ff */
[----:B------:R-:W-:Y:S01]  /*09f0*/  ULDC.64 UR4, c[0x0][0x650] ;  /* 0x0001940000047ab9 */ /* 0x000fe20000000a00 */
[----:B------:R-:W-:Y:S01]  /*0a00*/  IMAD.MOV.U32 R5, RZ, RZ, -0x1 ;  /* 0xffffffffff057424 */ /* 0x000fe200078e00ff */
[----:B------:R-:W-:Y:S01]  /*0a10*/  ISETP.GE.U32.AND P0, PT, R19, UR4, PT ;  /* 0x0000000413007c0c */ /* 0x000fe2000bf06070 */
[----:B------:R-:W-:Y:S01]  /*0a20*/  UMOV UR22, 0xffffffff ;  /* 0xffffffff00167882 */ /* 0x000fe20000000000 */
[----:B------:R1:W-:Y:S01]  /*0a30*/  STL [R1+0x84], R6 ;  /* 0x0000840601007387 */ /* 0x0003e20000100800 */
[----:B------:R-:W-:Y:S02]  /*0a40*/  PRMT R4, RZ, 0x7610, R4 ;  /* 0x00007610ff047816 */ /* 0x000fe40000000004 */
[----:B------:R-:W-:Y:S01]  /*0a50*/  ISETP.GE.U32.AND.EX P0, PT, R23, UR5, PT, P0 ;  /* 0x0000000517007c0c */ /* 0x000fe2000bf06100 */
[----:B------:R1:W-:-:S12]  /*0a60*/  STL [R1+0x80], R5 ;  /* 0x0000800501007387 */ /* 0x0003d80000100800 */
[----:B-1----:R-:W-:Y:S05]  /*0a70*/  @P0 BRA `(.L_x_8) ;  /* 0x0000000400380947 */ /* 0x002fea0003800000 */
[----:B------:R-:W1:Y:S01]  /*0a80*/  LDC.64 R14, c[0x0][0x628] ;  /* 0x00018a00ff0e7b82 */ /* 0x000e620000000a00 */
[----:B------:R-:W-:Y:S02]  /*0a90*/  IMAD.MOV.U32 R4, RZ, RZ, R19 ;  /* 0x000000ffff047224 */ /* 0x000fe400078e0013 */
[----:B------:R-:W-:-:S05]  /*0aa0*/  IMAD.MOV.U32 R5, RZ, RZ, R23 ;  /* 0x000000ffff057224 */ /* 0x000fca00078e0017 */
[----:B------:R-:W2:Y:S08]  /*0ab0*/  LDC R10, c[0x0][0x630] ;  /* 0x00018c00ff0a7b82 */ /* 0x000eb00000000800 */
[----:B------:R-:W3:Y:S01]  /*0ac0*/  LDC.64 R16, c[0x0][0x620] ;  /* 0x00018800ff107b82 */ /* 0x000ee20000000a00 */
[----:B-1----:R-:W-:-:S04]  /*0ad0*/  ISETP.NE.U32.AND P0, PT, R14, RZ, PT ;  /* 0x000000ff0e00720c */ /* 0x002fc80003f05070 */
[----:B------:R-:W-:-:S13]  /*0ae0*/  ISETP.NE.AND.EX P0, PT, R15, RZ, PT, P0 ;  /* 0x000000ff0f00720c */ /* 0x000fda0003f05300 */
[----:B--23--:R-:W-:Y:S05]  /*0af0*/  @!P0 BRA `(.L_x_9) ;  /* 0x0000000000288947 */ /* 0x00cfea0003800000 */
[----:B------:R-:W1:Y:S02]  /*0b00*/  LDC R9, c[0x0][0x634] ;  /* 0x00018d00ff097b82 */ /* 0x000e640000000800 */
[----:B-1----:R-:W-:-:S05]  /*0b10*/  IADD3 R9, P0, R19, R9, RZ ;  /* 0x0000000913097210 */ /* 0x002fca0007f1e0ff */
[----:B------:R-:W-:-:S04]  /*0b20*/  IMAD.X R13, RZ, RZ, R23, P0 ;  /* 0x000000ffff0d7224 */ /* 0x000fc800000e0617 */
[----:B------:R-:W-:-:S04]  /*0b30*/  IMAD.WIDE.U32 R4, R13, R14, RZ ;  /* 0x0000000e0d047225 */ /* 0x000fc800078e00ff */
[----:B------:R-:W-:-:S04]  /*0b40*/  IMAD.WIDE.U32 R6, P0, R9, R15, R4 ;  /* 0x0000000f09067225 */ /* 0x000fc80007800004 */
[----:B------:R-:W-:-:S04]  /*0b50*/  IMAD.WIDE.U32 R4, R9, R14, RZ ;  /* 0x0000000e09047225 */ /* 0x000fc800078e00ff */
[----:B------:R-:W-:Y:S01]  /*0b60*/  IMAD.X R9, RZ, RZ, RZ, P0 ;  /* 0x000000ffff097224 */ /* 0x000fe200000e06ff */
[----:B------:R-:W-:Y:S01]  /*0b70*/  IADD3 RZ, P0, R5, R6, RZ ;  /* 0x0000000605ff7210 */ /* 0x000fe20007f1e0ff */
[----:B------:R-:W-:-:S04]  /*0b80*/  IMAD.MOV.U32 R8, RZ, RZ, R7 ;  /* 0x000000ffff087224 */ /* 0x000fc800078e0007 */
[----:B------:R-:W-:-:S08]  /*0b90*/  IMAD.WIDE.U32.X R4, R13, R15, R8, P0 ;  /* 0x0000000f0d047225 */ /* 0x000fd000000e0408 */
.L_x_9:
[----:B------:R-:W1:Y:S01]  /*0ba0*/  LDC.64 R20, c[0x0][0x640] ;  /* 0x00019000ff147b82 */ /* 0x000e620000000a00 */
[-C--:B------:R-:W-:Y:S01]  /*0bb0*/  SHF.R.U64 R22, R4, R10.reuse, R5 ;  /* 0x0000000a04167219 */ /* 0x080fe20000001205 */
[----:B------:R-:W-:Y:S01]  /*0bc0*/  IMAD.MOV.U32 R4, RZ, RZ, R19 ;  /* 0x000000ffff047224 */ /* 0x000fe200078e0013 */
[----:B------:R-:W-:Y:S01]  /*0bd0*/  SHF.R.U32.HI R3, RZ, R10, R5 ;  /* 0x0000000aff037219 */ /* 0x000fe20000011605 */
[----:B------:R-:W-:Y:S01]  /*0be0*/  IMAD.MOV.U32 R5, RZ, RZ, R23 ;  /* 0x000000ffff057224 */ /* 0x000fe200078e0017 */
[----:B------:R-:W-:Y:S01]  /*0bf0*/  IADD3 R7, P0, RZ, -R22, RZ ;  /* 0x80000016ff077210 */ /* 0x000fe20007f1e0ff */
[----:B0-----:R-:W-:Y:S02]  /*0c00*/  IMAD R23, R11, R12, R2 ;  /* 0x0000000c0b177224 */ /* 0x001fe400078e0202 */
[----:B------:R-:W0:Y:S01]  /*0c10*/  LDC R8, c[0x0][0x618] ;  /* 0x00018600ff087b82 */ /* 0x000e220000000800 */
[----:B------:R-:W-:Y:S02]  /*0c20*/  IMAD.MOV.U32 R11, RZ, RZ, 0x1 ;  /* 0x00000001ff0b7424 */ /* 0x000fe400078e00ff */
[----:B------:R-:W-:-:S02]  /*0c30*/  IMAD.X R3, RZ, RZ, ~R3, P0 ;  /* 0x000000ffff037224 */ /* 0x000fc400000e0e03 */
[----:B------:R-:W-:-:S03]  /*0c40*/  IMAD.WIDE.U32 R4, R7, R16, R4 ;  /* 0x0000001007047225 */ /* 0x000fc600078e0004 */
[----:B------:R-:W2:Y:S01]  /*0c50*/  LDC R14, c[0x0][0x608] ;  /* 0x00018200ff0e7b82 */ /* 0x000ea20000000800 */
[----:B------:R-:W-:-:S04]  /*0c60*/  IMAD R6, R3, R16, RZ ;  /* 0x0000001003067224 */ /* 0x000fc800078e02ff */
[----:B------:R-:W-:-:S03]  /*0c70*/  IMAD R3, R7, R17, R6 ;  /* 0x0000001107037224 */ /* 0x000fc600078e0206 */
[----:B------:R-:W3:Y:S01]  /*0c80*/  LDC R18, c[0x0][0x658] ;  /* 0x00019600ff127b82 */ /* 0x000ee20000000800 */
[----:B------:R-:W-:Y:S01]  /*0c90*/  IMAD.IADD R3, R5, 0x1, R3 ;  /* 0x0000000105037824 */ /* 0x000fe200078e0203 */
[----:B-1----:R-:W-:Y:S01]  /*0ca0*/  ISETP.NE.U32.AND P0, PT, R20, RZ, PT ;  /* 0x000000ff1400720c */ /* 0x002fe20003f05070 */
[----:B------:R-:W-:-:S03]  /*0cb0*/  IMAD.MOV.U32 R5, RZ, RZ, -0x1 ;  /* 0xffffffffff057424 */ /* 0x000fc600078e00ff */
[----:B------:R-:W-:Y:S02]  /*0cc0*/  ISETP.NE.AND.EX P0, PT, R21, RZ, PT, P0 ;  /* 0x000000ff1500720c */ /* 0x000fe40003f05300 */
[----:B------:R-:W1:Y:S01]  /*0cd0*/  LDC R13, c[0x0][0x600] ;  /* 0x00018000ff0d7b82 */ /* 0x000e620000000800 */
[-CC-:B0-----:R-:W-:Y:S02]  /*0ce0*/  SHF.R.U64 R10, R4, R8.reuse, R3.reuse ;  /* 0x00000008040a7219 */ /* 0x181fe40000001203 */
[----:B------:R-:W-:-:S05]  /*0cf0*/  SHF.R.U32.HI R3, RZ, R8, R3 ;  /* 0x00000008ff037219 */ /* 0x000fca0000011603 */
[----:B------:R-:W0:Y:S01]  /*0d00*/  LDC R15, c[0x0][0x648] ;  /* 0x00019200ff0f7b82 */ /* 0x000e220000000800 */
[-CC-:B--2---:R-:W-:Y:S02]  /*0d10*/  SHF.R.U64 R19, R10, R14.reuse, R3.reuse ;  /* 0x0000000e0a137219 */ /* 0x184fe40000001203 */
[----:B------:R-:W-:-:S05]  /*0d20*/  SHF.R.U32.HI R3, RZ, R14, R3 ;  /* 0x0000000eff037219 */ /* 0x000fca0000011603 */
[----:B------:R-:W2:Y:S01]  /*0d30*/  LDC R17, c[0x0][0x638] ;  /* 0x00018e00ff117b82 */ /* 0x000ea20000000800 */
[-C--:B---3--:R-:W-:Y:S02]  /*0d40*/  SHF.L.U32 R2, R5, R18.reuse, RZ ;  /* 0x0000001205027219 */ /* 0x088fe400000006ff */
[--C-:B------:R-:W-:Y:S02]  /*0d50*/  SHF.R.U64 R12, R19, R18, R3.reuse ;  /* 0x00000012130c7219 */ /* 0x100fe40000001203 */
[----:B------:R-:W-:Y:S02]  /*0d60*/  LOP3.LUT R8, RZ, R2, RZ, 0x33, !PT ;  /* 0x00000002ff087212 */ /* 0x000fe400078e33ff */
[----:B------:R-:W-:Y:S01]  /*0d70*/  SHF.R.U32.HI R3, RZ, R18, R3 ;  /* 0x00000012ff037219 */ /* 0x000fe20000011603 */
[----:B------:R-:W3:Y:S01]  /*0d80*/  LDC R16, c[0x0][0x610] ;  /* 0x00018400ff107b82 */ /* 0x000ee20000000800 */
[----:B------:R-:W-:Y:S01]  /*0d90*/  IMAD.MOV.U32 R2, RZ, RZ, R12 ;  /* 0x000000ffff027224 */ /* 0x000fe200078e000c */
[----:B------:R-:W-:Y:S06]  /*0da0*/  @!P0 BRA `(.L_x_10) ;  /* 0x0000000000288947 */ /* 0x000fec0003800000 */
[----:B------:R-:W4:Y:S02]  /*0db0*/  LDC R7, c[0x0][0x64c] ;  /* 0x00019300ff077b82 */ /* 0x000f240000000800 */
[----:B----4-:R-:W-:-:S05]  /*0dc0*/  IADD3 R7, P0, R12, R7, RZ ;  /* 0x000000070c077210 */ /* 0x010fca0007f1e0ff */
        /* <DEDUP_REMOVED lines=8> */
.L_x_10:
[----:B0-----:R-:W-:Y:S01]  /*0e50*/  SHF.R.U64 R4, R2, R15, R3 ;  /* 0x0000000f02047219 */ /* 0x001fe20000001203 */
[----:B-1----:R-:W-:Y:S01]  /*0e60*/  VIADD R5, R13, 0xffffffff ;  /* 0xffffffff0d057836 */ /* 0x002fe20000000000 */
[----:B------:R-:W-:Y:S02]  /*0e70*/  SHF.L.U32 R2, R11, R18, RZ ;  /* 0x000000120b027219 */ /* 0x000fe400000006ff */
[----:B------:R-:W-:Y:S01]  /*0e80*/  LOP3.LUT R3, R19, R8, RZ, 0xc0, !PT ;  /* 0x0000000813037212 */ /* 0x000fe200078ec0ff */
[----:B------:R-:W-:Y:S01]  /*0e90*/  IMAD.MOV R6, RZ, RZ, -R4 ;  /* 0x000000ffff067224 */ /* 0x000fe200078e0a04 */
[----:B------:R-:W-:Y:S02]  /*0ea0*/  SEL R0, R0, R23, !P2 ;  /* 0x0000001700007207 */ /* 0x000fe40005000000 */
[----:B------:R-:W-:Y:S01]  /*0eb0*/  LOP3.LUT R5, R10, R5, RZ, 0xc0, !PT ;  /* 0x000000050a057212 */ /* 0x000fe200078ec0ff */
[----:B------:R-:W-:Y:S01]  /*0ec0*/  IMAD R3, R2, R4, R3 ;  /* 0x0000000402037224 */ /* 0x000fe200078e0203 */
[----:B------:R-:W-:Y:S01]  /*0ed0*/  R2UR UR22, R22 ;  /* 0x00000000161672ca */ /* 0x000fe200000e0000 */
[----:B--2---:R-:W-:-:S02]  /*0ee0*/  IMAD R2, R6, R17, R12 ;  /* 0x0000001106027224 */ /* 0x004fc400078e020c */
[----:B---3--:R-:W-:Y:S02]  /*0ef0*/  IMAD R0, R3, R16, R0 ;  /* 0x0000001003007224 */ /* 0x008fe400078e0200 */
[----:B------:R-:W-:Y:S02]  /*0f00*/  IMAD R3, R2, R13, R5 ;  /* 0x0000000d02037224 */ /* 0x000fe400078e0205 */
[----:B------:R-:W-:-:S03]  /*0f10*/  IMAD.MOV.U32 R4, RZ, RZ, 0x1 ;  /* 0x00000001ff047424 */ /* 0x000fc600078e00ff */
[----:B------:R-:W-:Y:S02]  /*0f20*/  SEL R2, R3, R0, !P2 ;  /* 0x0000000003027207 */ /* 0x000fe40005000000 */
[----:B------:R-:W-:-:S03]  /*0f30*/  SEL R0, R0, R3, !P2 ;  /* 0x0000000300007207 */ /* 0x000fc60005000000 */
[----:B------:R1:W-:Y:S04]  /*0f40*/  STL [R1+0x80], R2 ;  /* 0x0000800201007387 */ /* 0x0003e80000100800 */
[----:B------:R1:W-:Y:S02]  /*0f50*/  STL [R1+0x84], R0 ;  /* 0x0000840001007387 */ /* 0x0003e40000100800 */
.L_x_8:
[----:B------:R-:W-:-:S08]  /*0f60*/  NOP ;  /* 0x0000000000007918 */ /* 0x000fd00000000000 */
[----:B------:R-:W2:Y:S02]  /*0f70*/  USETMAXREG.TRY_ALLOC.CTAPOOL UP0, 0xe8 ;  /* 0x000000e8000079c8 */ /* 0x000ea40008000600 */
[----:B--2---:R-:W-:-:S13]  /*0f80*/  PLOP3.LUT P0, PT, PT, PT, UP0, 0x80, 0x0 ;  /* 0x000000000000781c */ /* 0x004fda0003f0f008 */
[----:B------:R-:W-:Y:S05]  /*0f90*/  @!P0 BRA `(.L_x_8) ;  /* 0xfffffffc00f08947 */ /* 0x000fea000383ffff */
[----:B------:R-:W-:Y:S01]  /*0fa0*/  ULDC.64 UR4, c[0x0][0x598] ;  /* 0x0001660000047ab9 */ /* 0x000fe20000000a00 */
[----:B------:R-:W-:Y:S01]  /*0fb0*/  ULDC.64 UR18, c[0x0][0x208] ;  /* 0x0000820000127ab9 */ /* 0x000fe20000000a00 */
[----:B------:R-:W-:-:S04]  /*0fc0*/  ISETP.NE.U32.AND P0, PT, RZ, UR4, PT ;  /* 0x00000004ff007c0c */ /* 0x000fc8000bf05070 */
[----:B------:R-:W-:-:S13]  /*0fd0*/  ISETP.NE.AND.EX P0, PT, RZ, UR5, PT, P0 ;  /* 0x00000005ff007c0c */ /* 0x000fda000bf05300 */
[----:B------:R-:W-:Y:S05]  /*0fe0*/  @!P0 BRA `(.L_x_11) ;  /* 0x0000000000208947 */ /* 0x000fea0003800000 */
[----:B-1----:R-:W1:Y:S02]  /*0ff0*/  LDC.64 R2, c[0x0][0x598] ;  /* 0x00016600ff027b82 */ /* 0x002e640000000a00 */
[----:B-1----:R-:W2:Y:S02]  /*1000*/  LDG.E.64 R2, desc[UR18][R2.64] ;  /* 0x0000001202027981 */ /* 0x002ea4000c1e1b00 */
[----:B--2---:R-:W-:-:S04]  /*1010*/  ISETP.NE.U32.AND P0, PT, R2, RZ, PT ;  /* 0x000000ff0200720c */ /* 0x004fc80003f05070 */
[----:B------:R-:W-:-:S13]  /*1020*/  ISETP.NE.AND.EX P0, PT, R3, RZ, PT, P0 ;  /* 0x000000ff0300720c */ /* 0x000fda0003f05300 */
[----:B------:R-:W-:Y:S05]  /*1030*/  @!P0 BRA `(.L_x_11) ;  /* 0x00000000000c8947 */ /* 0x000fea0003800000 */
[----:B------:R-:W2:Y:S02]  /*1040*/  LD.E R2, desc[UR18][R2.64] ;  /* 0x0000001202027980 */ /* 0x000ea4000c101900 */
[----:B--2---:R-:W-:Y:S01]  /*1050*/  R2UR UR20, R2 ;  /* 0x00000000021472ca */ /* 0x004fe200000e0000 */
[----:B------:R-:W-:-:S14]  /*1060*/  BRA `(.L_x_12) ;  /* 0x0000000000247947 */ /* 0x000fdc0003800000 */
.L_x_11:
[----:B------:R-:W-:Y:S02]  /*1070*/  ULDC.64 UR4, c[0x0][0x588] ;  /* 0x0001620000047ab9 */ /* 0x000fe40000000a00 */
[----:B------:R-:W-:-:S04]  /*1080*/  ISETP.NE.U32.AND P0, PT, RZ, UR4, PT ;  /* 0x00000004ff007c0c */ /* 0x000fc8000bf05070 */
[----:B------:R-:W-:-:S13]  /*1090*/  ISETP.NE.AND.EX P0, PT, RZ, UR5, PT, P0 ;  /* 0x00000005ff007c0c */ /* 0x000fda000bf05300 */
[----:B------:R-:W-:Y:S05]  /*10a0*/  @!P0 BRA `(.L_x_13) ;  /* 0x0000000000108947 */ /* 0x000fea0003800000 */
[----:B-1----:R-:W1:Y:S02]  /*10b0*/  LDC.64 R2, c[0x0][0x588] ;  /* 0x00016200ff027b82 */ /* 0x002e640000000a00 */
[----:B-1----:R-:W2:Y:S02]  /*10c0*/  LDG.E R2, desc[UR18][R2.64] ;  /* 0x0000001202027981 */ /* 0x002ea4000c1e1900 */
[----:B--2---:R-:W-:Y:S01]  /*10d0*/  R2UR UR20, R2 ;  /* 0x00000000021472ca */ /* 0x004fe200000e0000 */
[----:B------:R-:W-:-:S14]  /*10e0*/  BRA `(.L_x_12) ;  /* 0x0000000000047947 */ /* 0x000fdc0003800000 */
.L_x_13:
[----:B------:R-:W-:-:S05]  /*10f0*/  ULDC UR20, c[0x0][0x580] ;  /* 0x0001600000147ab9 */ /* 0x000fca0000000800 */
.L_x_12:
[----:B------:R-:W-:Y:S02]  /*1100*/  ULDC.64 UR4, c[0x0][0x5a0] ;  /* 0x0001680000047ab9 */ /* 0x000fe40000000a00 */
        /* <DEDUP_REMOVED lines=11> */
.L_x_14:
        /* <DEDUP_REMOVED lines=8> */
.L_x_16:
[----:B------:R-:W-:-:S05]  /*1240*/  ULDC UR21, c[0x0][0x584] ;  /* 0x0001610000157ab9 */ /* 0x000fca0000000800 */
.L_x_15:
[----:B------:R-:W-:-:S13]  /*1250*/  LOP3.LUT P0, RZ, R4, 0xff, RZ, 0xc0, !PT ;  /* 0x000000ff04ff7812 */ /* 0x000fda000780c0ff */
[----:B------:R-:W-:Y:S05]  /*1260*/  @!P0 EXIT ;  /* 0x000000000000894d */ /* 0x000fea0003800000 */
[----:B------:R-:W-:Y:S01]  /*1270*/  ULDC UR4, c[0x0][0x28c] ;  /* 0x0000a30000047ab9 */ /* 0x000fe20000000800 */
[----:B------:R-:W-:Y:S02]  /*1280*/  ULOP3.LUT UR23, UR13, 0x1, URZ, 0xfc, !UPT ;  /* 0x000000010d177892 */ /* 0x000fe4000f8efc3f */
[----:B------:R-:W-:-:S04]  /*1290*/  UIADD3 UR4, UR4, 0x7f, URZ ;  /* 0x0000007f04047890 */ /* 0x000fc8000fffe03f */
[----:B------:R-:W-:-:S04]  /*12a0*/  USHF.R.S32.HI UR5, URZ, 0x1f, UR4 ;  /* 0x0000001f3f057899 */ /* 0x000fc80008011404 */
[----:B------:R-:W-:-:S03]  /*12b0*/  ULEA.HI UR5, UR5, UR4, URZ, 0x7 ;  /* 0x0000000405057291 */ /* 0x000fc6000f8f383f */
[----:B------:R-:W-:Y:S01]  /*12c0*/  UMOV UR4, URZ ;  /* 0x0000003f00047c82 */ /* 0x000fe20008000000 */
[----:B------:R-:W-:-:S03]  /*12d0*/  USHF.R.S32.HI UR12, URZ, 0x7, UR5 ;  /* 0x000000073f0c7899 */ /* 0x000fc60008011405 */
[----:B------:R-:W-:-:S09]  /*12e0*/  UMOV UR5, URZ ;  /* 0x0000003f00057c82 */ /* 0x000fd20008000000 */
.L_x_297:
[----:B-1----:R-:W1:Y:S01]  /*12f0*/  S2R R0, SR_TID.X ;  /* 0x0000000000007919 */ /* 0x002e620000002100 */
[----:B--2---:R-:W2:Y:S01]  /*1300*/  S2UR UR11, SR_CgaCtaId ;  /* 0x00000000000b79c3 */ /* 0x004ea20000008800 */
[----:B------:R-:W-:Y:S01]  /*1310*/  UMOV UR14, 0x400 ;  /* 0x00000400000e7882 */ /* 0x000fe20000000000 */
[----:B------:R-:W-:Y:S01]  /*1320*/  UMOV UR6, URZ ;  /* 0x0000003f00067c82 */ /* 0x000fe20008000000 */
[----:B------:R-:W-:Y:S01]  /*1330*/  STL [R1+0x6c], RZ ;  /* 0x00006cff01007387 */ /* 0x000fe20000100800 */
[----:B------:R-:W-:Y:S01]  /*1340*/  UMOV UR7, URZ ;  /* 0x0000003f00077c82 */ /* 0x000fe20008000000 */
[----:B------:R-:W-:Y:S01]  /*1350*/  UMOV UR8, URZ ;  /* 0x0000003f00087c82 */ /* 0x000fe20008000000 */
[----:B------:R-:W-:Y:S01]  /*1360*/  UMOV UR16, UR5 ;  /* 0x0000000500107c82 */ /* 0x000fe20008000000 */
[----:B------:R-:W-:Y:S01]  /*1370*/  STL [R1+0x68], RZ ;  /* 0x000068ff01007387 */ /* 0x000fe20000100800 */
[----:B---3--:R-:W3:Y:S01]  /*1380*/  LDC R2, c[0x0][0x28c] ;  /* 0x0000a300ff027b82 */ /* 0x008ee20000000800 */
[----:B------:R-:W-:Y:S01]  /*1390*/  UMOV UR17, UR4 ;  /* 0x0000000400117c82 */ /* 0x000fe20008000000 */
[----:B------:R-:W-:Y:S01]  /*13a0*/  CS2R R4, SRZ ;  /* 0x0000000000047805 */ /* 0x000fe2000001ff00 */
[----:B------:R-:W-:Y:S01]  /*13b0*/  STL [R1+0x64], RZ ;  /* 0x000064ff01007387 */ /* 0x000fe20000100800 */
[----:B------:R-:W-:-:S02]  /*13c0*/  CS2R R6, SRZ ;  /* 0x0000000000067805 */ /* 0x000fc4000001ff00 */
[----:B------:R-:W-:Y:S02]  /*13d0*/  CS2R R8, SRZ ;  /* 0x0000000000087805 */ /* 0x000fe4000001ff00 */
[----:B------:R-:W-:Y:S01]  /*13e0*/  CS2R R10, SRZ ;  /* 0x00000000000a7805 */ /* 0x000fe2000001ff00 */
[----:B------:R-:W-:Y:S01]  /*13f0*/  STL [R1+0x60], RZ ;  /* 0x000060ff01007387 */ /* 0x000fe20000100800 */
[----:B------:R-:W-:Y:S02]  /*1400*/  CS2R R12, SRZ ;  /* 0x00000000000c7805 */ /* 0x000fe4000001ff00 */
[----:B------:R-:W-:Y:S02]  /*1410*/  CS2R R14, SRZ ;  /* 0x00000000000e7805 */ /* 0x000fe4000001ff00 */
[----:B------:R-:W-:Y:S01]  /*1420*/  CS2R R16, SRZ ;  /* 0x0000000000107805 */ /* 0x000fe2000001ff00 */
[----:B------:R-:W-:Y:S01]  /*1430*/  STL [R1+0x5c], RZ ;  /* 0x00005cff01007387 */ /* 0x000fe20000100800 */
[----:B0-----:R-:W-:-:S02]  /*1440*/  CS2R R18, SRZ ;  /* 0x0000000000127805 */ /* 0x001fc4000001ff00 */
[----:B------:R-:W-:Y:S02]  /*1450*/  CS2R R20, SRZ ;  /* 0x0000000000147805 */ /* 0x000fe4000001ff00 */
[----:B------:R-:W-:Y:S01]  /*1460*/  CS2R R22, SRZ ;  /* 0x0000000000167805 */ /* 0x000fe2000001ff00 */
[----:B------:R-:W-:Y:S01]  /*1470*/  STL [R1+0x58], RZ ;  /* 0x000058ff01007387 */ /* 0x000fe20000100800 */
[----:B--2---:R-:W-:Y:S01]  /*1480*/  ULEA UR14, UR11, UR14, 0x18 ;  /* 0x0000000e0b0e7291 */ /* 0x004fe2000f8ec03f */
[----:B------:R-:W-:Y:S02]  /*1490*/  CS2R R152, SRZ ;  /* 0x0000000000987805 */ /* 0x000fe4000001ff00 */
[----:B------:R-:W-:Y:S01]  /*14a0*/  CS2R R154, SRZ ;  /* 0x00000000009a7805 */ /* 0x000fe2000001ff00 */
[----:B------:R-:W-:Y:S01]  /*14b0*/  STL [R1+0x54], RZ ;  /* 0x000054ff01007387 */ /* 0x000fe20000100800 */
[----:B------:R-:W-:Y:S02]  /*14c0*/  CS2R R156, SRZ ;  /* 0x00000000009c7805 */ /* 0x000fe4000001ff00 */
[----:B------:R-:W-:-:S02]  /*14d0*/  CS2R R158, SRZ ;  /* 0x00000000009e7805 */ /* 0x000fc4000001ff00 */
[----:B------:R-:W-:Y:S02]  /*14e0*/  CS2R R160, SRZ ;  /* 0x0000000000a07805 */ /* 0x000fe4000001ff00 */
[----:B-1----:R-:W-:Y:S01]  /*14f0*/  LOP3.LUT R0, R0, 0x80, RZ, 0xc0, !PT ;  /* 0x0000008000007812 */ /* 0x002fe200078ec0ff */
[----:B------:R-:W-:Y:S01]  /*1500*/  STL [R1+0x50], RZ ;  /* 0x000050ff01007387 */ /* 0x000fe20000100800 */
[----:B---3--:R-:W-:Y:S02]  /*1510*/  ISETP.GE.AND P0, PT, R2, 0x1, PT ;  /* 0x000000010200780c */ /* 0x008fe40003f06270 */
[----:B------:R-:W-:Y:S02]  /*1520*/  CS2R R2, SRZ ;  /* 0x0000000000027805 */ /* 0x000fe4000001ff00 */
[----:B------:R-:W-:Y:S01]  /*1530*/  SHF.R.U32.HI R0, RZ, 0x7, R0 ;  /* 0x00000007ff007819 */ /* 0x000fe20000011600 */
        /* <DEDUP_REMOVED lines=8> */
[----:B------:R-:W0:Y:S01]  /*15c0*/  SHFL.IDX PT, R0, R0, RZ, 0x1f ;  /* 0x00001fff00007589 */ /* 0x000e2200000e0000 */
[----:B------:R-:W-:-:S02]  /*15d0*/  CS2R R174, SRZ ;  /* 0x0000000000ae7805 */ /* 0x000fc4000001ff00 */
[----:B------:R-:W-:Y:S02]  /*15e0*/  CS2R R176, SRZ ;  /* 0x0000000000b07805 */ /* 0x000fe4000001ff00 */
[----:B------:R-:W-:Y:S01]  /*15f0*/  CS2R R178, SRZ ;  /* 0x0000000000b27805 */ /* 0x000fe2000001ff00 */
[----:B------:R1:W-:Y:S01]  /*1600*/  STL [R1+0x44], RZ ;  /* 0x000044ff01007387 */ /* 0x0003e20000100800 */
[----:B------:R-:W-:Y:S02]  /*1610*/  CS2R R180, SRZ ;  /* 0x0000000000b47805 */ /* 0x000fe4000001ff00 */
[----:B------:R-:W-:Y:S02]  /*1620*/  CS2R R182, SRZ ;  /* 0x0000000000b67805 */ /* 0x000fe4000001ff00 */
[----:B------:R-:W-:Y:S01]  /*1630*/  CS2R R184, SRZ ;  /* 0x0000000000b87805 */ /* 0x000fe2000001ff00 */
[----:B------:R1:W-:Y:S01]  /*1640*/  STL [R1+0x40], RZ ;  /* 0x000040ff01007387 */ /* 0x0003e20000100800 */
        /* <DEDUP_REMOVED lines=14> */
[----:B------:R-:W-:Y:S02]  /*1730*/  CS2R R208, SRZ ;  /* 0x0000000000d07805 */ /* 0x000fe4000001ff00 */
[----:B0-----:R-:W-:Y:S01]  /*1740*/  R2UR UR9, R0 ;  /* 0x00000000000972ca */ /* 0x001fe200000e0000 */
[----:B------:R1:W-:Y:S01]  /*1750*/  STL [R1+0x30], RZ ;  /* 0x000030ff01007387 */ /* 0x0003e20000100800 */
[----:B------:R-:W-:Y:S01]  /*1760*/  IMAD.MOV.U32 R0, RZ, RZ, RZ ;  /* 0x000000ffff007224 */ /* 0x000fe200078e00ff */
[----:B------:R-:W-:-:S02]  /*1770*/  CS2R R210, SRZ ;  /* 0x0000000000d27805 */ /* 0x000fc4000001ff00 */
[----:B------:R-:W-:Y:S01]  /*1780*/  CS2R R212, SRZ ;  /* 0x0000000000d47805 */ /* 0x000fe2000001ff00 */
[----:B------:R1:W-:Y:S01]  /*1790*/  STL [R1+0x2c], RZ ;  /* 0x00002cff01007387 */ /* 0x0003e20000100800 */
[----:B------:R-:W-:Y:S02]  /*17a0*/  CS2R R214, SRZ ;  /* 0x0000000000d67805 */ /* 0x000fe4000001ff00 */
[----:B------:R-:W-:Y:S02]  /*17b0*/  CS2R R216, SRZ ;  /* 0x0000000000d87805 */ /* 0x000fe4000001ff00 */
[----:B------:R-:W-:Y:S01]  /*17c0*/  CS2R R218, SRZ ;  /* 0x0000000000da7805 */ /* 0x000fe2000001ff00 */
[----:B------:R1:W-:Y:S01]  /*17d0*/  STL [R1+0x28], RZ ;  /* 0x000028ff01007387 */ /* 0x0003e20000100800 */
[----:B------:R-:W-:Y:S02]  /*17e0*/  CS2R R220, SRZ ;  /* 0x0000000000dc7805 */ /* 0x000fe4000001ff00 */
[----:B------:R-:W-:-:S02]  /*17f0*/  CS2R R222, SRZ ;  /* 0x0000000000de7805 */ /* 0x000fc4000001ff00 */
[----:B------:R-:W-:Y:S01]  /*1800*/  CS2R R224, SRZ ;  /* 0x0000000000e07805 */ /* 0x000fe2000001ff00 */
[----:B------:R1:W-:Y:S01]  /*1810*/  STL [R1+0x24], RZ ;  /* 0x000024ff01007387 */ /* 0x0003e20000100800 */
[----:B------:R-:W-:Y:S01]  /*1820*/  ULEA.HI UR10, UR9, UR9, URZ, 0x1 ;  /* 0x00000009090a7291 */ /* 0x000fe2000f8f083f */
[----:B------:R-:W-:Y:S01]  /*1830*/  CS2R R226, SRZ ;  /* 0x0000000000e27805 */ /* 0x000fe2000001ff00 */
[----:B------:R-:W-:Y:S01]  /*1840*/  IMAD.MOV.U32 R228, RZ, RZ, RZ ;  /* 0x000000ffffe47224 */ /* 0x000fe200078e00ff */
[----:B------:R1:W-:Y:S01]  /*1850*/  STL [R1+0x20], RZ ;  /* 0x000020ff01007387 */ /* 0x0003e20000100800 */
[----:B------:R-:W-:Y:S01]  /*1860*/  ULOP3.LUT UR10, UR10, 0x7fffe, URZ, 0xc0, !UPT ;  /* 0x0007fffe0a0a7892 */ /* 0x000fe2000f8ec03f */
[----:B------:R-:W-:Y:S02]  /*1870*/  CS2R R24, SRZ ;  /* 0x0000000000187805 */ /* 0x000fe4000001ff00 */
[----:B------:R-:W-:Y:S01]  /*1880*/  CS2R R26, SRZ ;  /* 0x00000000001a7805 */ /* 0x000fe2000001ff00 */
[----:B------:R1:W-:Y:S01]  /*1890*/  STL [R1+0x1c], RZ ;  /* 0x00001cff01007387 */ /* 0x0003e20000100800 */
[----:B------:R-:W-:Y:S01]  /*18a0*/  UIADD3 UR10, UR9, -UR10, URZ ;  /* 0x8000000a090a7290 */ /* 0x000fe2000fffe03f */
[----:B------:R-:W-:-:S02]  /*18b0*/  CS2R R28, SRZ ;  /* 0x00000000001c7805 */ /* 0x000fc4000001ff00 */
[----:B----4-:R-:W-:Y:S01]  /*18c0*/  CS2R R30, SRZ ;  /* 0x00000000001e7805 */ /* 0x010fe2000001ff00 */
[----:B------:R1:W-:Y:S01]  /*18d0*/  STL [R1+0x18], RZ ;  /* 0x000018ff01007387 */ /* 0x0003e20000100800 */
[----:B------:R-:W-:Y:S01]  /*18e0*/  ULEA UR10, UR10, UR14, 0xd ;  /* 0x0000000e0a0a7291 */ /* 0x000fe2000f8e683f */
[----:B------:R-:W-:Y:S02]  /*18f0*/  CS2R R32, SRZ ;  /* 0x0000000000207805 */ /* 0x000fe4000001ff00 */
[----:B------:R-:W-:Y:S01]  /*1900*/  CS2R R34, SRZ ;  /* 0x0000000000227805 */ /* 0x000fe2000001ff00 */
[----:B------:R1:W-:Y:S01]  /*1910*/  STL [R1+0x14], RZ ;  /* 0x000014ff01007387 */ /* 0x0003e20000100800 */
[----:B------:R-:W-:Y:S01]  /*1920*/  UIADD3 UR10, UR10, 0x100, URZ ;  /* 0x000001000a0a7890 */ /* 0x000fe2000fffe03f */
[----:B------:R-:W-:Y:S02]  /*1930*/  CS2R R36, SRZ ;  /* 0x0000000000247805 */ /* 0x000fe4000001ff00 */
[----:B------:R-:W-:Y:S01]  /*1940*/  CS2R R38, SRZ ;  /* 0x0000000000267805 */ /* 0x000fe2000001ff00 */
[----:B------:R1:W-:Y:S01]  /*1950*/  STL [R1+0x10], RZ ;  /* 0x000010ff01007387 */ /* 0x0003e20000100800 */
[----:B------:R-:W-:Y:S01]  /*1960*/  USHF.R.U32.HI UR10, URZ, 0x4, UR10 ;  /* 0x000000043f0a7899 */ /* 0x000fe2000801160a */
[----:B------:R-:W-:-:S02]  /*1970*/  CS2R R40, SRZ ;  /* 0x0000000000287805 */ /* 0x000fc4000001ff00 */
[----:B------:R-:W-:Y:S01]  /*1980*/  CS2R R42, SRZ ;  /* 0x00000000002a7805 */ /* 0x000fe2000001ff00 */
[----:B------:R1:W-:Y:S01]  /*1990*/  STL [R1+0xc], RZ ;  /* 0x00000cff01007387 */ /* 0x0003e20000100800 */
[----:B------:R-:W-:Y:S01]  /*19a0*/  ULOP3.LUT UR15, UR10, 0x3fff, URZ, 0xc0, !UPT ;  /* 0x00003fff0a0f7892 */ /* 0x000fe2000f8ec03f */
        /* <DEDUP_REMOVED lines=10> */
[----:B------:R1:W-:Y:S01]  /*1a50*/  STL [R1], RZ ;  /* 0x000000ff01007387 */ /* 0x0003e20000100800 */
[----:B------:R-:W-:Y:S02]  /*1a60*/  CS2R R60, SRZ ;  /* 0x00000000003c7805 */ /* 0x000fe4000001ff00 */
[----:B------:R-:W-:Y:S02]  /*1a70*/  CS2R R62, SRZ ;  /* 0x00000000003e7805 */ /* 0x000fe4000001ff00 */
[----:B------:R-:W-:Y:S02]  /*1a80*/  CS2R R64, SRZ ;  /* 0x0000000000407805 */ /* 0x000fe4000001ff00 */
[----:B------:R-:W-:-:S02]  /*1a90*/  CS2R R66, SRZ ;  /* 0x0000000000427805 */ /* 0x000fc4000001ff00 */
[----:B------:R-:W-:Y:S02]  /*1aa0*/  CS2R R68, SRZ ;  /* 0x0000000000447805 */ /* 0x000fe4000001ff00 */
[----:B------:R-:W-:Y:S02]  /*1ab0*/  CS2R R70, SRZ ;  /* 0x0000000000467805 */ /* 0x000fe4000001ff00 */
        /* <DEDUP_REMOVED lines=39> */
[----:B------:R-:W-:Y:S01]  /*1d30*/  CS2R R150, SRZ ;  /* 0x0000000000967805 */ /* 0x000fe2000001ff00 */
[----:B-1----:R-:W-:Y:S06]  /*1d40*/  @!P0 BRA `(.L_x_17) ;  /* 0x0000001000948947 */ /* 0x002fec0003800000 */
[----:B------:R-:W-:-:S06]  /*1d50*/  UISETP.NE.AND UP0, UPT, UR23, 0x3, UPT ;  /* 0x000000031700788c */ /* 0x000fcc000bf05270 */
[----:B------:R-:W-:-:S13]  /*1d60*/  PLOP3.LUT P1, PT, PT, PT, UP0, 0x80, 0x0 ;  /* 0x000000000000781c */ /* 0x000fda0003f2f008 */
[----:B------:R-:W-:Y:S05]  /*1d70*/  @!P1 BRA `(.L_x_18) ;  /* 0x0000000000049947 */ /* 0x000fea0003800000 */
[----:B------:R-:W-:Y:S01]  /*1d80*/  BPT.TRAP 0x1 ;  /* 0x000000040000795c */ /* 0x000fe20000300000 */
.L_x_18:
[----:B------:R-:W-:Y:S01]  /*1d90*/  ULEA UR6, UR5, UR14, 0x3 ;  /* 0x0000000e05067291 */ /* 0x000fe2000f8e183f */
[----:B------:R-:W-:-:S05]  /*1da0*/  IMAD.U32 R0, RZ, RZ, UR4 ;  /* 0x00000004ff007e24 */ /* 0x000fca000f8e00ff */
[----:B------:R-:W-:-:S04]  /*1db0*/  SHF.L.U32 R0, R0, 0x1f, RZ ;  /* 0x0000001f00007819 */ /* 0x000fc800000006ff */
[----:B------:R0:W1:Y:S01]  /*1dc0*/  SYNCS.PHASECHK.TRANS64.TRYWAIT P0, [UR6], R0 ;  /* 0x00000000ff0075a7 */ /* 0x0000620008000146 */
[----:B------:R-:W-:Y:S05]  /*1dd0*/  @!P1 BRA `(.L_x_19) ;  /* 0x0000000000049947 */ /* 0x000fea0003800000 */
[----:B------:R-:W-:Y:S01]  /*1de0*/  BPT.TRAP 0x1 ;  /* 0x000000040000795c */ /* 0x000fe20000300000 */
.L_x_19:
[----:B-1----:R-:W-:Y:S05]  /*1df0*/  @P0 BRA `(.L_x_20) ;  /* 0x0000000000080947 */ /* 0x002fea0003800000 */
[----:B------:R-:W1:Y:S02]  /*1e00*/  SYNCS.PHASECHK.TRANS64.TRYWAIT P0, [UR6], R0 ;  /* 0x00000000ff0075a7 */ /* 0x000e640008000146 */
[----:B-1----:R-:W-:Y:S05]  /*1e10*/  @!P0 BRA `(.L_x_21) ;  /* 0x000000e400ac8947 */ /* 0x002fea0003800000 */
.L_x_20:
[----:B------:R-:W-:Y:S01]  /*1e20*/  UIADD3 UR6, UR14, 0x10100, URZ ;  /* 0x000101000e067890 */ /* 0x000fe2000fffe03f */
[----:B------:R-:W-:Y:S01]  /*1e30*/  WARPGROUP.ARRIVE ;  /* 0x00000000000079c5 */ /* 0x000fe20000000000 */
[----:B------:R-:W-:Y:S01]  /*1e40*/  ULOP3.LUT UR8, UR15, 0x10000, URZ, 0xfc, !UPT ;  /* 0x000100000f087892 */ /* 0x000fe2000f8efc3f */
[----:B------:R2:W-:Y:S01]  /*1e50*/  STL [R1+0x6c], RZ ;  /* 0x00006cff01007387 */ /* 0x0005e20000100800 */
[----:B------:R-:W-:Y:S01]  /*1e60*/  USHF.R.U32.HI UR6, URZ, 0x4, UR6 ;  /* 0x000000043f067899 */ /* 0x000fe20008011606 */
[----:B01----:R-:W-:Y:S01]  /*1e70*/  IMAD.MOV.U32 R0, RZ, RZ, RZ ;  /* 0x000000ffff007224 */ /* 0x003fe200078e00ff */
[----:B------:R-:W-:Y:S01]  /*1e80*/  UMOV UR9, 0x40000040 ;  /* 0x4000004000097882 */ /* 0x000fe20000000000 */
[----:B------:R-:W-:Y:S01]  /*1e90*/  UMOV UR11, 0x40000040 ;  /* 0x40000040000b7882 */ /* 0x000fe20000000000 */
[----:B------:R-:W-:Y:S01]  /*1ea0*/  ULOP3.LUT UR6, UR6, 0x3fff, URZ, 0xc0, !UPT ;  /* 0x00003fff06067892 */ /* 0x000fe2000f8ec03f */
[----:B------:R2:W-:Y:S01]  /*1eb0*/  STL [R1+0x68], RZ ;  /* 0x000068ff01007387 */ /* 0x0005e20000100800 */
[----:B------:R-:W-:-:S02]  /*1ec0*/  CS2R R2, SRZ ;  /* 0x0000000000027805 */ /* 0x000fc4000001ff00 */
[----:B------:R-:W-:Y:S01]  /*1ed0*/  CS2R R4, SRZ ;  /* 0x0000000000047805 */ /* 0x000fe2000001ff00 */
[----:B------:R-:W-:Y:S01]  /*1ee0*/  ULOP3.LUT UR7, UR6, 0x10000, URZ, 0xfc, !UPT ;  /* 0x0001000006077892 */ /* 0x000fe2000f8efc3f */
[----:B------:R2:W-:Y:S01]  /*1ef0*/  STL [R1+0x64], RZ ;  /* 0x000064ff01007387 */ /* 0x0005e20000100800 */
[----:B------:R-:W-:Y:S01]  /*1f00*/  ULEA UR6, UR5, UR8, 0xa ;  /* 0x0000000805067291 */ /* 0x000fe2000f8e503f */
[----:B------:R-:W-:Y:S01]  /*1f10*/  CS2R R6, SRZ ;  /* 0x0000000000067805 */ /* 0x000fe2000001ff00 */
[----:B------:R-:W-:Y:S01]  /*1f20*/  ULEA UR7, UR5, UR7, 0xb ;  /* 0x0000000705077291 */ /* 0x000fe2000f8e583f */
[----:B------:R2:W-:Y:S01]  /*1f30*/  STL [R1+0x60], RZ ;  /* 0x000060ff01007387 */ /* 0x0005e20000100800 */
[----:B------:R-:W-:Y:S02]  /*1f40*/  CS2R R8, SRZ ;  /* 0x0000000000087805 */ /* 0x000fe4000001ff00 */
[----:B------:R-:W-:Y:S02]  /*1f50*/  CS2R R10, SRZ ;  /* 0x00000000000a7805 */ /* 0x000fe4000001ff00 */
[----:B------:R-:W-:Y:S01]  /*1f60*/  CS2R R12, SRZ ;  /* 0x00000000000c7805 */ /* 0x000fe2000001ff00 */
[----:B------:R-:W-:Y:S01]  /*1f70*/  UMOV UR8, UR6 ;  /* 0x0000000600087c82 */ /* 0x000fe20008000000 */
[----:B------:R2:W-:Y:S01]  /*1f80*/  STL [R1+0x5c], RZ ;  /* 0x00005cff01007387 */ /* 0x0005e20000100800 */
[----:B------:R-:W-:Y:S01]  /*1f90*/  UMOV UR10, UR7 ;  /* 0x00000007000a7c82 */ /* 0x000fe20008000000 */
[----:B------:R-:W-:Y:S01]  /*1fa0*/  CS2R R14, SRZ ;  /* 0x00000000000e7805 */ /* 0x000fe2000001ff00 */
[----:B------:R-:W-:Y:S01]  /*1fb0*/  QGMMA.64x256x32.F32.E4M3.E4M3 R24, gdesc[UR8], RZ, !UPT ;  /* 0x03e00000081879f3 */ /* 0x000fe2000c7008ff */
[----:B------:R-:W-:Y:S01]  /*1fc0*/  UIADD3 UR8, UR6, 0x2, URZ ;  /* 0x0000000206087890 */ /* 0x000fe2000fffe03f */
[----:B------:R2:W-:Y:S01]  /*1fd0*/  STL [R1+0x58], RZ ;  /* 0x000058ff01007387 */ /* 0x0005e20000100800 */
[----:B------:R-:W-:Y:S01]  /*1fe0*/  UIADD3 UR10, UR7, 0x2, URZ ;  /* 0x00000002070a7890 */ /* 0x000fe2000fffe03f */
[----:B------:R-:W-:Y:S01]  /*1ff0*/  CS2R R16, SRZ ;  /* 0x0000000000107805 */ /* 0x000fe2000001ff00 */
[----:B------:R-:W-:Y:S01]  /*2000*/  UMOV UR9, 0x40000040 ;  /* 0x4000004000097882 */ /* 0x000fe20000000000 */
[----:B------:R-:W-:Y:S01]  /*2010*/  UMOV UR11, 0x40000040 ;  /* 0x40000040000b7882 */ /* 0x000fe20000000000 */
        /* <DEDUP_REMOVED lines=54> */
[----:B------:R-:W-:Y:S01]  /*2380*/  CS2R R226, SRZ ;  /* 0x0000000000e27805 */ /* 0x000fe2000001ff00 */
[----:B------:R-:W-:Y:S01]  /*2390*/  IMAD.MOV.U32 R228, RZ, RZ, RZ ;  /* 0x000000ffffe47224 */ /* 0x000fe200078e00ff */
[----:B------:R2:W-:Y:S04]  /*23a0*/  STL [R1+0x1c], RZ ;  /* 0x00001cff01007387 */ /* 0x0005e80000100800 */
[----:B------:R2:W-:Y:S04]  /*23b0*/  STL [R1+0x18], RZ ;  /* 0x000018ff01007387 */ /* 0x0005e80000100800 */
[----:B------:R2:W-:Y:S04]  /*23c0*/  STL [R1+0x14], RZ ;  /* 0x000014ff01007387 */ /* 0x0005e80000100800 */
[----:B------:R2:W-:Y:S04]  /*23d0*/  STL [R1+0x10], RZ ;  /* 0x000010ff01007387 */ /* 0x0005e80000100800 */
[----:B------:R2:W-:Y:S04]  /*23e0*/  STL [R1+0xc], RZ ;  /* 0x00000cff01007387 */ /* 0x0005e80000100800 */
[----:B------:R2:W-:Y:S04]  /*23f0*/  STL [R1+0x8], RZ ;  /* 0x000008ff01007387 */ /* 0x0005e80000100800 */
[----:B------:R2:W-:Y:S04]  /*2400*/  STL [R1+0x4], RZ ;  /* 0x000004ff01007387 */ /* 0x0005e80000100800 */
[----:B------:R2:W-:Y:S01]  /*2410*/  STL [R1], RZ ;  /* 0x000000ff01007387 */ /* 0x0005e20000100800 */
[----:B------:R-:W-:Y:S01]  /*2420*/  QGMMA.64x256x32.F32.E4M3.E4M3 R24, gdesc[UR8], R24 ;  /* 0x03e00000081879f3 */ /* 0x000fe20008700818 */
[----:B------:R-:W-:-:S02]  /*2430*/  UIADD3 UR8, UR6, 0x4, URZ ;  /* 0x0000000406087890 */ /* 0x000fc4000fffe03f */
[----:B------:R-:W-:Y:S01]  /*2440*/  UIADD3 UR10, UR7, 0x4, URZ ;  /* 0x00000004070a7890 */ /* 0x000fe2000fffe03f */
[----:B------:R-:W-:Y:S01]  /*2450*/  UMOV UR9, 0x40000040 ;  /* 0x4000004000097882 */ /* 0x000fe20000000000 */
[----:B------:R-:W-:-:S15]  /*2460*/  UMOV UR11, 0x40000040 ;  /* 0x40000040000b7882 */ /* 0x000fde0000000000 */
[----:B------:R-:W-:-:S08]  /*2470*/  NOP ;  /* 0x0000000000007918 */ /* 0x000fd00000000000 */
[----:B------:R-:W-:Y:S01]  /*2480*/  QGMMA.64x256x32.F32.E4M3.E4M3 R24, gdesc[UR8], R24 ;  /* 0x03e00000081879f3 */ /* 0x000fe20008700818 */
[----:B------:R-:W-:Y:S02]  /*2490*/  UIADD3 UR10, UR7, 0x6, URZ ;  /* 0x00000006070a7890 */ /* 0x000fe4000fffe03f */
[----:B------:R-:W-:Y:S01]  /*24a0*/  UIADD3 UR8, UR6, 0x6, URZ ;  /* 0x0000000606087890 */ /* 0x000fe2000fffe03f */
[----:B------:R-:W-:Y:S01]  /*24b0*/  ULDC UR7, c[0x0][0x50c] ;  /* 0x0001430000077ab9 */ /* 0x000fe20000000800 */
[----:B------:R-:W-:Y:S01]  /*24c0*/  UMOV UR9, 0x40000040 ;  /* 0x4000004000097882 */ /* 0x000fe20000000000 */
[----:B------:R-:W-:Y:S01]  /*24d0*/  UISETP.NE.AND UP0, UPT, UR7, 0x4, UPT ;  /* 0x000000040700788c */ /* 0x000fe2000bf05270 */
[----:B------:R-:W-:Y:S01]  /*24e0*/  UMOV UR11, 0x40000040 ;  /* 0x40000040000b7882 */ /* 0x000fe20000000000 */
[----:B------:R-:W-:Y:S02]  /*24f0*/  UMOV UR6, 0x4 ;  /* 0x0000000400067882 */ /* 0x000fe40000000000 */
[----:B------:R-:W-:-:S06]  /*2500*/  USEL UR7, URZ, 0x1, UP0 ;  /* 0x000000013f077887 */ /* 0x000fcc0008000000 */
[----:B------:R-:W-:-:S12]  /*2510*/  ISETP.NE.AND P0, PT, RZ, UR7, PT ;  /* 0x00000007ff007c0c */ /* 0x000fd8000bf05270 */
[----:B------:R-:W-:Y:S01]  /*2520*/  QGMMA.64x256x32.F32.E4M3.E4M3 R24, gdesc[UR8], R24, gsb0 ;  /* 0x03e00000081879f3 */ /* 0x000fe20008000818 */
[----:B--2---:R-:W-:Y:S05]  /*2530*/  @!P0 BRA `(.L_x_22) ;  /* 0x0000000800808947 */ /* 0x004fea0003800000 */
[----:B------:R-:W-:Y:S02]  /*2540*/  WARPGROUP.DEPBAR.LE gsb0, 0x0 ;  /* 0x00008000000079c5 */ /* 0x000fe40000010000 */
[----:B------:R-:W-:-:S01]  /*2550*/  FADD R227, RZ, R25 ;  /* 0x00000019ffe37221 */ /* 0x000fc20000000000 */
[----:B------:R-:W-:Y:S01]  /*2560*/  FADD R228, RZ, R24 ;  /* 0x00000018ffe47221 */ /* 0x000fe20000000000 */
[----:B------:R-:W-:-:S01]  /*2570*/  FADD R226, RZ, R26 ;  /* 0x0000001affe27221 */ /* 0x000fc20000000000 */
[----:B------:R-:W-:Y:S01]  /*2580*/  FADD R225, RZ, R27 ;  /* 0x0000001bffe17221 */ /* 0x000fe20000000000 */
[----:B------:R-:W-:-:S01]  /*2590*/  FADD R224, RZ, R28 ;  /* 0x0000001cffe07221 */ /* 0x000fc20000000000 */
[----:B------:R0:W-:Y:S01]  /*25a0*/  STL [R1+0x88], R227 ;  /* 0x000088e301007387 */ /* 0x0001e20000100800 */
[----:B------:R-:W-:-:S01]  /*25b0*/  FADD R223, RZ, R29 ;  /* 0x0000001dffdf7221 */ /* 0x000fc20000000000 */
[----:B------:R-:W-:Y:S01]  /*25c0*/  FADD R222, RZ, R30 ;  /* 0x0000001effde7221 */ /* 0x000fe20000000000 */
[----:B------:R-:W-:-:S01]  /*25d0*/  FADD R221, RZ, R31 ;  /* 0x0000001fffdd7221 */ /* 0x000fc20000000000 */
[----:B------:R-:W-:Y:S01]  /*25e0*/  FADD R220, RZ, R32 ;  /* 0x00000020ffdc7221 */ /* 0x000fe20000000000 */
[----:B------:R-:W-:-:S01]  /*25f0*/  FADD R219, RZ, R33 ;  /* 0x00000021ffdb7221 */ /* 0x000fc20000000000 */
[----:B------:R-:W-:Y:S01]  /*2600*/  FADD R218, RZ, R34 ;  /* 0x00000022ffda7221 */ /* 0x000fe20000000000 */
[----:B------:R-:W-:-:S01]  /*2610*/  FADD R217, RZ, R35 ;  /* 0x00000023ffd97221 */ /* 0x000fc20000000000 */
[----:B------:R-:W-:Y:S01]  /*2620*/  FADD R216, RZ, R36 ;  /* 0x00000024ffd87221 */ /* 0x000fe20000000000 */
[----:B------:R-:W-:-:S01]  /*2630*/  FADD R215, RZ, R37 ;  /* 0x00000025ffd77221 */ /* 0x000fc20000000000 */
[----:B0-----:R-:W-:Y:S01]  /*2640*/  FADD R227, RZ, R124 ;  /* 0x0000007cffe37221 */ /* 0x001fe20000000000 */
[----:B------:R-:W-:-:S01]  /*2650*/  FADD R214, RZ, R38 ;  /* 0x00000026ffd67221 */ /* 0x000fc20000000000 */
[----:B------:R-:W-:Y:S01]  /*2660*/  FADD R213, RZ, R39 ;  /* 0x00000027ffd57221 */ /* 0x000fe20000000000 */
[----:B------:R-:W-:-:S01]  /*2670*/  FADD R212, RZ, R40 ;  /* 0x00000028ffd47221 */ /* 0x000fc20000000000 */
[----:B------:R-:W-:Y:S01]  /*2680*/  FADD R211, RZ, R41 ;  /* 0x00000029ffd37221 */ /* 0x000fe20000000000 */
[----:B------:R0:W-:Y:S01]  /*2690*/  STL [R1], R227 ;  /* 0x000000e301007387 */ /* 0x0001e20000100800 */
        /* <DEDUP_REMOVED lines=94> */
[----:B0-----:R-:W-:-:S05]  /*2c80*/  FADD R227, RZ, R131 ;  /* 0x00000083ffe37221 */ /* 0x001fca0000000000 */
[----:B------:R0:W-:Y:S02]  /*2c90*/  STL [R1+0x1c], R227 ;  /* 0x00001ce301007387 */ /* 0x0001e40000100800 */
        /* <DEDUP_REMOVED lines=39> */
[----:B------:R0:W-:Y:S04]  /*2f10*/  STL [R1+0x6c], R227 ;  /* 0x00006ce301007387 */ /* 0x0001e80000100800 */
[----:B0-----:R0:W5:Y:S01]  /*2f20*/  LDL.LU R227, [R1+0x88] ;  /* 0x0000880001e37983 */ /* 0x0011620000300800 */
[----:B------:R-:W-:-:S05]  /*2f30*/  UMOV UR6, URZ ;  /* 0x0000003f00067c82 */ /* 0x000fca0008000000 */
.L_x_22:
[----:B------:R-:W-:Y:S01]  /*2f40*/  UIADD3 UR16, UR5, 0x1, URZ ;  /* 0x0000000105107890 */ /* 0x000fe2000fffe03f */
[----:B------:R-:W-:-:S03]  /*2f50*/  UMOV UR8, 0x1 ;  /* 0x0000000100087882 */ /* 0x000fc60000000000 */
[----:B------:R-:W-:-:S04]  /*2f60*/  UISETP.NE.AND UP0, UPT, UR16, 0x4, UPT ;  /* 0x000000041000788c */ /* 0x000fc8000bf05270 */
[----:B------:R-:W-:Y:S02]  /*2f70*/  USEL UR17, URZ, 0x1, UP0 ;  /* 0x000000013f117887 */ /* 0x000fe40008000000 */
[----:B------:R-:W-:Y:S02]  /*2f80*/  USEL UR16, UR16, URZ, UP0 ;  /* 0x0000003f10107287 */ /* 0x000fe40008000000 */
[----:B------:R-:W-:-:S12]  /*2f90*/  ULOP3.LUT UR17, UR4, UR17, URZ, 0x3c, !UPT ;  /* 0x0000001104117292 */ /* 0x000fd8000f8e3c3f */
.L_x_17:
[----:B------:R-:W-:-:S04]  /*2fa0*/  UISETP.LT.AND UP0, UPT, UR12, 0x1, UPT ;  /* 0x000000010c00788c */ /* 0x000fc8000bf01270 */
[----:B------:R-:W-:-:S04]  /*2fb0*/  USEL UR9, UR12, 0x1, UP0 ;  /* 0x000000010c097887 */ /* 0x000fc80008000000 */
[----:B------:R-:W-:-:S04]  /*2fc0*/  UIADD3 UR9, UR12, -UR9, URZ ;  /* 0x800000090c097290 */ /* 0x000fc8000fffe03f */
[----:B------:R-:W-:-:S06]  /*2fd0*/  UISETP.GE.AND UP0, UPT, UR9, 0x1, UPT ;  /* 0x000000010900788c */ /* 0x000fcc000bf06270 */
[----:B------:R-:W-:-:S13]  /*2fe0*/  PLOP3.LUT P0, PT, PT, PT, UP0, 0x80, 0x0 ;  /* 0x000000000000781c */ /* 0x000fda0003f0f008 */
[----:B------:R-:W-:Y:S05]  /*2ff0*/  @!P0 BRA `(.L_x_23) ;  /* 0x0000001000dc8947 */ /* 0x000fea0003800000 */
[----:B------:R-:W-:Y:S01]  /*3000*/  UMOV UR24, UR9 ;  /* 0x0000000900187c82 */ /* 0x000fe20008000000 */
[----:B------:R-:W-:Y:S01]  /*3010*/  UMOV UR25, UR5 ;  /* 0x0000000500197c82 */ /* 0x000fe20008000000 */
[----:B------:R-:W-:-:S05]  /*3020*/  ULDC UR27, c[0x0][0x50c] ;  /* 0x00014300001b7ab9 */ /* 0x000fca0000000800 */
.L_x_31:
[----:B------:R-:W-:-:S06]  /*3030*/  UISETP.NE.AND UP0, UPT, UR23, 0x3, UPT ;  /* 0x000000031700788c */ /* 0x000fcc000bf05270 */
[----:B------:R-:W-:-:S13]  /*3040*/  PLOP3.LUT P1, PT, PT, PT, UP0, 0x80, 0x0 ;  /* 0x000000000000781c */ /* 0x000fda0003f2f008 */
[----:B-----5:R-:W-:Y:S05]  /*3050*/  @!P1 BRA `(.L_x_24) ;  /* 0x0000000000049947 */ /* 0x020fea0003800000 */
[----:B------:R-:W-:Y:S01]  /*3060*/  BPT.TRAP 0x1 ;  /* 0x000000040000795c */ /* 0x000fe20000300000 */
.L_x_24:
[----:B------:R-:W1:Y:S01]  /*3070*/  S2UR UR9, SR_CgaCtaId ;  /* 0x00000000000979c3 */ /* 0x000e620000008800 */
[----:B------:R-:W-:Y:S01]  /*3080*/  UMOV UR14, 0x400 ;  /* 0x00000400000e7882 */ /* 0x000fe20000000000 */
[----:B------:R-:W-:-:S05]  /*3090*/  IMAD.U32 R229, RZ, RZ, UR17 ;  /* 0x00000011ffe57e24 */ /* 0x000fca000f8e00ff */
[----:B------:R-:W-:Y:S01]  /*30a0*/  SHF.L.U32 R229, R229, 0x1f, RZ ;  /* 0x0000001fe5e57819 */ /* 0x000fe200000006ff */
[----:B-1----:R-:W-:-:S04]  /*30b0*/  ULEA UR14, UR9, UR14, 0x18 ;  /* 0x0000000e090e7291 */ /* 0x002fc8000f8ec03f */
[----:B------:R-:W-:-:S09]  /*30c0*/  ULEA UR9, UR16, UR14, 0x3 ;  /* 0x0000000e10097291 */ /* 0x000fd2000f8e183f */
[----:B------:R1:W2:Y:S01]  /*30d0*/  SYNCS.PHASECHK.TRANS64.TRYWAIT P0, [UR9], R229 ;  /* 0x000000e5ff0075a7 */ /* 0x0002a20008000149 */
[----:B------:R-:W-:Y:S05]  /*30e0*/  @!P1 BRA `(.L_x_25) ;  /* 0x0000000000049947 */ /* 0x000fea0003800000 */
[----:B------:R-:W-:Y:S01]  /*30f0*/  BPT.TRAP 0x1 ;  /* 0x000000040000795c */ /* 0x000fe20000300000 */
.L_x_25:
[----:B--2---:R-:W-:Y:S05]  /*3100*/  @P0 BRA `(.L_x_26) ;  /* 0x0000000000080947 */ /* 0x004fea0003800000 */
[----:B------:R-:W2:Y:S02]  /*3110*/  SYNCS.PHASECHK.TRANS64.TRYWAIT P0, [UR9], R229 ;  /* 0x000000e5ff0075a7 */ /* 0x000ea40008000149 */
[----:B--2---:R-:W-:Y:S05]  /*3120*/  @!P0 BRA `(.L_x_27) ;  /* 0x000000d400008947 */ /* 0x004fea0003800000 */
.L_x_26:
[----:B------:R-:W-:Y:S01]  /*3130*/  UIADD3 UR9, UR14, 0x10100, URZ ;  /* 0x000101000e097890 */ /* 0x000fe2000fffe03f */
[----:B------:R-:W-:Y:S01]  /*3140*/  WARPGROUP.ARRIVE ;  /* 0x00000000000079c5 */ /* 0x000fe20000000000 */
[----:B------:R-:W-:Y:S02]  /*3150*/  UISETP.NE.AND UP0, UPT, UR7, URZ, UPT ;  /* 0x0000003f0700728c */ /* 0x000fe4000bf05270 */
[----:B------:R-:W-:Y:S02]  /*3160*/  USHF.R.U32.HI UR9, URZ, 0x4, UR9 ;  /* 0x000000043f097899 */ /* 0x000fe40008011609 */
[----:B------:R-:W-:Y:S02]  /*3170*/  USEL UR8, UR8, URZ, !UP0 ;  /* 0x0000003f08087287 */ /* 0x000fe4000c000000 */
[----:B------:R-:W-:Y:S02]  /*3180*/  ULOP3.LUT UR9, UR9, 0x3fff, URZ, 0xc0, !UPT ;  /* 0x00003fff09097892 */ /* 0x000fe4000f8ec03f */
[----:B------:R-:W-:-:S02]  /*3190*/  ULOP3.LUT UR7, UR15, 0x10000, URZ, 0xfc, !UPT ;  /* 0x000100000f077892 */ /* 0x000fc4000f8efc3f */
[----:B------:R-:W-:Y:S02]  /*31a0*/  ULOP3.LUT UR9, UR9, 0x10000, URZ, 0xfc, !UPT ;  /* 0x0001000009097892 */ /* 0x000fe4000f8efc3f */
[----:B------:R-:W-:Y:S02]  /*31b0*/  UISETP.NE.U32.AND UP0, UPT, UR8, URZ, UPT ;  /* 0x0000003f0800728c */ /* 0x000fe4000bf05070 */
[----:B------:R-:W-:Y:S02]  /*31c0*/  ULEA UR7, UR16, UR7, 0xa ;  /* 0x0000000710077291 */ /* 0x000fe4000f8e503f */
[----:B------:R-:W-:Y:S01]  /*31d0*/  ULEA UR26, UR16, UR9, 0xb ;  /* 0x00000009101a7291 */ /* 0x000fe2000f8e583f */
[----:B------:R-:W-:Y:S02]  /*31e0*/  UMOV UR11, 0x40000040 ;  /* 0x40000040000b7882 */ /* 0x000fe40000000000 */
[----:B------:R-:W-:Y:S01]  /*31f0*/  UMOV UR9, 0x40000040 ;  /* 0x4000004000097882 */ /* 0x000fe20000000000 */
[----:B------:R-:W-:Y:S01]  /*3200*/  UIADD3 UR6, UR6, 0x4, URZ ;  /* 0x0000000406067890 */ /* 0x000fe2000fffe03f */
[----:B------:R-:W-:-:S02]  /*3210*/  UMOV UR8, UR7 ;  /* 0x0000000700087c82 */ /* 0x000fc40008000000 */
[----:B------:R-:W-:Y:S02]  /*3220*/  UMOV UR10, UR26 ;  /* 0x0000001a000a7c82 */ /* 0x000fe40008000000 */
[----:B------:R-:W-:Y:S01]  /*3230*/  QGMMA.64x256x32.F32.E4M3.E4M3 R24, gdesc[UR8], R24, UP0 ;  /* 0x03e00000081879f3 */ /* 0x000fe2000bf00818 */
[----:B------:R-:W-:Y:S02]  /*3240*/  UIADD3 UR8, UR7, 0x2, URZ ;  /* 0x0000000207087890 */ /* 0x000fe4000fffe03f */
[----:B------:R-:W-:Y:S01]  /*3250*/  UIADD3 UR10, UR26, 0x2, URZ ;  /* 0x000000021a0a7890 */ /* 0x000fe2000fffe03f */
[----:B------:R-:W-:Y:S01]  /*3260*/  UMOV UR9, 0x40000040 ;  /* 0x4000004000097882 */ /* 0x000fe20000000000 */
[----:B------:R-:W-:Y:S01]  /*3270*/  UMOV UR11, 0x40000040 ;  /* 0x40000040000b7882 */ /* 0x000fe20000000000 */
[----:B------:R-:W-:-:S15]  /*3280*/  UISETP.NE.AND UP0, UPT, UR6, UR27, UPT ;  /* 0x0000001b0600728c */ /* 0x000fde000bf05270 */
[----:B------:R-:W-:-:S07]  /*3290*/  NOP ;  /* 0x0000000000007918 */ /* 0x000fce0000000000 */
[----:B------:R-:W-:Y:S01]  /*32a0*/  QGMMA.64x256x32.F32.E4M3.E4M3 R24, gdesc[UR8], R24 ;  /* 0x03e00000081879f3 */ /* 0x000fe20008700818 */
[----:B------:R-:W-:Y:S02]  /*32b0*/  UIADD3 UR8, UR7, 0x4, URZ ;  /* 0x0000000407087890 */ /* 0x000fe4000fffe03f */
[----:B------:R-:W-:Y:S01]  /*32c0*/  UIADD3 UR10, UR26, 0x4, URZ ;  /* 0x000000041a0a7890 */ /* 0x000fe2000fffe03f */
[----:B------:R-:W-:Y:S01]  /*32d0*/  UMOV UR9, 0x40000040 ;  /* 0x4000004000097882 */ /* 0x000fe20000000000 */
[----:B------:R-:W-:-:S15]  /*32e0*/  UMOV UR11, 0x40000040 ;  /* 0x40000040000b7882 */ /* 0x000fde0000000000 */
[----:B------:R-:W-:-:S08]  /*32f0*/  NOP ;  /* 0x0000000000007918 */ /* 0x000fd00000000000 */
[----:B------:R-:W-:Y:S01]  /*3300*/  QGMMA.64x256x32.F32.E4M3.E4M3 R24, gdesc[UR8], R24 ;  /* 0x03e00000081879f3 */ /* 0x000fe20008700818 */
[----:B------:R-:W-:Y:S02]  /*3310*/  UIADD3 UR8, UR7, 0x6, URZ ;  /* 0x0000000607087890 */ /* 0x000fe4000fffe03f */
[----:B------:R-:W-:Y:S01]  /*3320*/  UIADD3 UR10, UR26, 0x6, URZ ;  /* 0x000000061a0a7890 */ /* 0x000fe2000fffe03f */
[----:B------:R-:W-:Y:S01]  /*3330*/  UMOV UR9, 0x40000040 ;  /* 0x4000004000097882 */ /* 0x000fe20000000000 */
[----:B------:R-:W-:Y:S01]  /*3340*/  UMOV UR11, 0x40000040 ;  /* 0x40000040000b7882 */ /* 0x000fe20000000000 */
[----:B------:R-:W-:-:S06]  /*3350*/  USEL UR7, URZ, 0x1, UP0 ;  /* 0x000000013f077887 */ /* 0x000fcc0008000000 */
[----:B------:R-:W-:-:S15]  /*3360*/  ISETP.NE.AND P0, PT, RZ, UR7, PT ;  /* 0x00000007ff007c0c */ /* 0x000fde000bf05270 */
[----:B------:R-:W-:-:S01]  /*3370*/  NOP ;  /* 0x0000000000007918 */ /* 0x000fc20000000000 */
[----:B------:R-:W-:Y:S03]  /*3380*/  QGMMA.64x256x32.F32.E4M3.E4M3 R24, gdesc[UR8], R24, gsb0 ;  /* 0x03e00000081879f3 */ /* 0x000fe60008000818 */
[----:B------:R-:W-:Y:S02]  /*3390*/  WARPGROUP.DEPBAR.LE gsb0, 0x1 ;  /* 0x00008000000079c5 */ /* 0x000fe40000010100 */
[----:B------:R-:W-:Y:S05]  /*33a0*/  @!P0 BRA `(.L_x_28) ;  /* 0x0000000c00708947 */ /* 0x000fea0003800000 */
[----:B------:R-:W-:Y:S02]  /*33b0*/  WARPGROUP.DEPBAR.LE gsb0, 0x0 ;  /* 0x00008000000079c5 */ /* 0x000fe40000010000 */
[----:B-----5:R-:W-:-:S01]  /*33c0*/  FADD R227, R25, R227 ;  /* 0x000000e319e37221 */ /* 0x020fc20000000000 */
[----:B------:R-:W-:Y:S01]  /*33d0*/  FADD R226, R26, R226 ;  /* 0x000000e21ae27221 */ /* 0x000fe20000000000 */
[----:B------:R-:W-:-:S01]  /*33e0*/  FADD R225, R27, R225 ;  /* 0x000000e11be17221 */ /* 0x000fc20000000000 */
[----:B------:R-:W-:Y:S01]  /*33f0*/  FADD R224, R28, R224 ;  /* 0x000000e01ce07221 */ /* 0x000fe20000000000 */
[----:B------:R-:W-:-:S01]  /*3400*/  FADD R223, R29, R223 ;  /* 0x000000df1ddf7221 */ /* 0x000fc20000000000 */
[----:B------:R2:W-:Y:S01]  /*3410*/  STL [R1+0x88], R227 ;  /* 0x000088e301007387 */ /* 0x0005e20000100800 */
[----:B------:R-:W-:-:S01]  /*3420*/  FADD R222, R30, R222 ;  /* 0x000000de1ede7221 */ /* 0x000fc20000000000 */
[----:B------:R-:W-:Y:S01]  /*3430*/  FADD R221, R31, R221 ;  /* 0x000000dd1fdd7221 */ /* 0x000fe20000000000 */
[----:B------:R-:W-:-:S01]  /*3440*/  FADD R220, R32, R220 ;  /* 0x000000dc20dc7221 */ /* 0x000fc20000000000 */
[----:B------:R-:W-:Y:S01]  /*3450*/  FADD R219, R33, R219 ;  /* 0x000000db21db7221 */ /* 0x000fe20000000000 */
[----:B------:R-:W-:-:S01]  /*3460*/  FADD R218, R34, R218 ;  /* 0x000000da22da7221 */ /* 0x000fc20000000000 */
[----:B------:R-:W-:Y:S01]  /*3470*/  FADD R217, R35, R217 ;  /* 0x000000d923d97221 */ /* 0x000fe20000000000 */
[----:B------:R-:W-:-:S01]  /*3480*/  FADD R216, R36, R216 ;  /* 0x000000d824d87221 */ /* 0x000fc20000000000 */
[----:B------:R-:W-:Y:S01]  /*3490*/  FADD R215, R37, R215 ;  /* 0x000000d725d77221 */ /* 0x000fe20000000000 */
[----:B------:R-:W-:-:S01]  /*34a0*/  FADD R214, R38, R214 ;  /* 0x000000d626d67221 */ /* 0x000fc20000000000 */
[----:B--2---:R-:W2:Y:S01]  /*34b0*/  LDL.LU R227, [R1+0x28] ;  /* 0x0000280001e37983 */ /* 0x004ea20000300800 */
[----:B------:R-:W-:-:S01]  /*34c0*/  FADD R213, R39, R213 ;  /* 0x000000d527d57221 */ /* 0x000fc20000000000 */
[----:B------:R-:W-:Y:S01]  /*34d0*/  FADD R212, R40, R212 ;  /* 0x000000d428d47221 */ /* 0x000fe20000000000 */
[----:B------:R-:W-:-:S01]  /*34e0*/  FADD R211, R41, R211 ;  /* 0x000000d329d37221 */ /* 0x000fc20000000000 */
[----:B------:R3:W-:Y:S01]  /*34f0*/  STL [R1+0x8c], R226 ;  /* 0x00008ce201007387 */ /* 0x0007e20000100800 */
[----:B------:R-:W-:-:S03]  /*3500*/  FADD R228, R24, R228 ;  /* 0x000000e418e47221 */ /* 0x000fc60000000000 */
[----:B---3--:R-:W3:Y:S04]  /*3510*/  LDL.LU R226, [R1+0x24] ;  /* 0x0000240001e27983 */ /* 0x008ee80000300800 */
[----:B------:R4:W-:Y:S04]  /*3520*/  STL [R1+0x90], R225 ;  /* 0x000090e101007387 */ /* 0x0009e80000100800 */
[----:B----4-:R-:W4:Y:S04]  /*3530*/  LDL.LU R225, [R1+0x20] ;  /* 0x0000200001e17983 */ /* 0x010f280000300800 */
[----:B------:R0:W-:Y:S04]  /*3540*/  STL [R1+0x94], R224 ;  /* 0x000094e001007387 */ /* 0x0001e80000100800 */
[----:B0-----:R-:W4:Y:S04]  /*3550*/  LDL.LU R224, [R1+0x1c] ;  /* 0x00001c0001e07983 */ /* 0x001f280000300800 */
        /* <DEDUP_REMOVED lines=13> */
[----:B0-----:R-:W4:Y:S04]  /*3630*/  LDL.LU R217, [R1] ;  /* 0x0000000001d97983 */ /* 0x001f280000300800 */
[----:B------:R-:W-:Y:S04]  /*3640*/  STL [R1+0xb4], R216 ;  /* 0x0000b4d801007387 */ /* 0x000fe80000100800 */
[----:B------:R-:W-:Y:S04]  /*3650*/  STL [R1+0xb8], R215 ;  /* 0x0000b8d701007387 */ /* 0x000fe80000100800 */
[----:B------:R-:W-:Y:S04]  /*3660*/  STL [R1+0xbc], R214 ;  /* 0x0000bcd601007387 */ /* 0x000fe80000100800 */
[----:B------:R-:W-:Y:S04]  /*3670*/  STL [R1+0xc0], R213 ;  /* 0x0000c0d501007387 */ /* 0x000fe80000100800 */
[----:B------:R-:W-:Y:S04]  /*3680*/  STL [R1+0xc4], R212 ;  /* 0x0000c4d401007387 */ /* 0x000fe80000100800 */
[----:B------:R0:W-:Y:S01]  /*3690*/  STL [R1+0xc8], R211 ;  /* 0x0000c8d301007387 */ /* 0x0001e20000100800 */
[----:B--2---:R-:W-:-:S01]  /*36a0*/  FADD R227, R134, R227 ;  /* 0x000000e386e37221 */ /* 0x004fc20000000000 */
[----:B---3--:R-:W-:Y:S01]  /*36b0*/  FADD R226, R133, R226 ;  /* 0x000000e285e27221 */ /* 0x008fe20000000000 */
[----:B----4-:R-:W-:-:S01]  /*36c0*/  FADD R225, R132, R225 ;  /* 0x000000e184e17221 */ /* 0x010fc20000000000 */
[----:B------:R-:W-:Y:S01]  /*36d0*/  FADD R224, R131, R224 ;  /* 0x000000e083e07221 */ /* 0x000fe20000000000 */
[----:B------:R-:W-:-:S01]  /*36e0*/  FADD R223, R130, R223 ;  /* 0x000000df82df7221 */ /* 0x000fc20000000000 */
[----:B------:R-:W-:Y:S01]  /*36f0*/  FADD R222, R129, R222 ;  /* 0x000000de81de7221 */ /* 0x000fe20000000000 */
[----:B------:R-:W-:-:S01]  /*3700*/  FADD R221, R128, R221 ;  /* 0x000000dd80dd7221 */ /* 0x000fc20000000000 */
[----:B------:R-:W-:Y:S01]  /*3710*/  FADD R220, R127, R220 ;  /* 0x000000dc7fdc7221 */ /* 0x000fe20000000000 */
[----:B------:R-:W-:-:S01]  /*3720*/  FADD R219, R126, R219 ;  /* 0x000000db7edb7221 */ /* 0x000fc20000000000 */
[----:B------:R-:W-:Y:S01]  /*3730*/  FADD R218, R125, R218 ;  /* 0x000000da7dda7221 */ /* 0x000fe20000000000 */
[----:B------:R-:W-:-:S05]  /*3740*/  FADD R217, R124, R217 ;  /* 0x000000d97cd97221 */ /* 0x000fca0000000000 */
[----:B------:R2:W-:Y:S04]  /*3750*/  STL [R1], R217 ;  /* 0x000000d901007387 */ /* 0x0005e80000100800 */
[----:B------:R3:W-:Y:S04]  /*3760*/  STL [R1+0x4], R218 ;  /* 0x000004da01007387 */ /* 0x0007e80000100800 */
[----:B------:R4:W-:Y:S04]  /*3770*/  STL [R1+0x8], R219 ;  /* 0x000008db01007387 */ /* 0x0009e80000100800 */
[----:B------:R1:W-:Y:S04]  /*3780*/  STL [R1+0xc], R220 ;  /* 0x00000cdc01007387 */ /* 0x0003e80000100800 */
[----:B------:R1:W-:Y:S04]  /*3790*/  STL [R1+0x10], R221 ;  /* 0x000010dd01007387 */ /* 0x0003e80000100800 */
[----:B------:R1:W-:Y:S04]  /*37a0*/  STL [R1+0x14], R222 ;  /* 0x000014de01007387 */ /* 0x0003e80000100800 */
[----:B------:R1:W-:Y:S04]  /*37b0*/  STL [R1+0x18], R223 ;  /* 0x000018df01007387 */ /* 0x0003e80000100800 */
[----:B------:R1:W-:Y:S04]  /*37c0*/  STL [R1+0x1c], R224 ;  /* 0x00001ce001007387 */ /* 0x0003e80000100800 */
[----:B0-----:R-:W4:Y:S04]  /*37d0*/  LDL.LU R211, [R1+0x2c] ;  /* 0x00002c0001d37983 */ /* 0x001f280000300800 */
[----:B------:R0:W-:Y:S04]  /*37e0*/  STL [R1+0x20], R225 ;  /* 0x000020e101007387 */ /* 0x0001e80000100800 */
[----:B------:R-:W4:Y:S04]  /*37f0*/  LDL.LU R212, [R1+0x30] ;  /* 0x0000300001d47983 */ /* 0x000f280000300800 */
[----:B------:R0:W-:Y:S04]  /*3800*/  STL [R1+0x24], R226 ;  /* 0x000024e201007387 */ /* 0x0001e80000100800 */
[----:B------:R-:W4:Y:S04]  /*3810*/  LDL.LU R213, [R1+0x34] ;  /* 0x0000340001d57983 */ /* 0x000f280000300800 */
[----:B------:R0:W-:Y:S04]  /*3820*/  STL [R1+0x28], R227 ;  /* 0x000028e301007387 */ /* 0x0001e80000100800 */
[----:B------:R-:W4:Y:S04]  /*3830*/  LDL.LU R214, [R1+0x38] ;  /* 0x0000380001d67983 */ /* 0x000f280000300800 */
[----:B------:R-:W4:Y:S04]  /*3840*/  LDL.LU R215, [R1+0x3c] ;  /* 0x00003c0001d77983 */ /* 0x000f280000300800 */
[----:B------:R-:W4:Y:S04]  /*3850*/  LDL.LU R216, [R1+0x40] ;  /* 0x0000400001d87983 */ /* 0x000f280000300800 */
[----:B--2---:R-:W2:Y:S04]  /*3860*/  LDL.LU R217, [R1+0x44] ;  /* 0x0000440001d97983 */ /* 0x004ea80000300800 */
[----:B---3--:R-:W3:Y:S04]  /*3870*/  LDL.LU R218, [R1+0x48] ;  /* 0x0000480001da7983 */ /* 0x008ee80000300800 */
[----:B----4-:R-:W4:Y:S04]  /*3880*/  LDL.LU R219, [R1+0x4c] ;  /* 0x00004c0001db7983 */ /* 0x010f280000300800 */
[----:B-1----:R-:W4:Y:S04]  /*3890*/  LDL.LU R220, [R1+0x50] ;  /* 0x0000500001dc7983 */ /* 0x002f280000300800 */
[----:B------:R-:W4:Y:S04]  /*38a0*/  LDL.LU R221, [R1+0x54] ;  /* 0x0000540001dd7983 */ /* 0x000f280000300800 */
[----:B------:R-:W4:Y:S04]  /*38b0*/  LDL.LU R222, [R1+0x58] ;  /* 0x0000580001de7983 */ /* 0x000f280000300800 */
[----:B------:R-:W4:Y:S04]  /*38c0*/  LDL.LU R223, [R1+0x5c] ;  /* 0x00005c0001df7983 */ /* 0x000f280000300800 */
[----:B------:R-:W4:Y:S04]  /*38d0*/  LDL.LU R224, [R1+0x60] ;  /* 0x0000600001e07983 */ /* 0x000f280000300800 */
[----:B0-----:R-:W4:Y:S04]  /*38e0*/  LDL.LU R225, [R1+0x64] ;  /* 0x0000640001e17983 */ /* 0x001f280000300800 */
[----:B------:R-:W4:Y:S04]  /*38f0*/  LDL.LU R226, [R1+0x68] ;  /* 0x0000680001e27983 */ /* 0x000f280000300800 */
[----:B------:R-:W4:Y:S01]  /*3900*/  LDL.LU R227, [R1+0x6c] ;  /* 0x00006c0001e37983 */ /* 0x000f220000300800 */
[----:B------:R-:W-:-:S05]  /*3910*/  FADD R211, R135, R211 ;  /* 0x000000d387d37221 */ /* 0x000fca0000000000 */
[----:B------:R0:W-:Y:S01]  /*3920*/  STL [R1+0x2c], R211 ;  /* 0x00002cd301007387 */ /* 0x0001e20000100800 */
[----:B------:R-:W-:-:S03]  /*3930*/  FADD R212, R136, R212 ;  /* 0x000000d488d47221 */ /* 0x000fc60000000000 */
[----:B0-----:R0:W5:Y:S01]  /*3940*/  LDL.LU R211, [R1+0xc8] ;  /* 0x0000c80001d37983 */ /* 0x0011620000300800 */
[----:B------:R-:W-:-:S03]  /*3950*/  FADD R213, R137, R213 ;  /* 0x000000d589d57221 */ /* 0x000fc60000000000 */
[----:B------:R1:W-:Y:S01]  /*3960*/  STL [R1+0x30], R212 ;  /* 0x000030d401007387 */ /* 0x0003e20000100800 */
[----:B------:R-:W-:-:S01]  /*3970*/  FADD R214, R138, R214 ;  /* 0x000000d68ad67221 */ /* 0x000fc20000000000 */
[----:B------:R-:W-:Y:S02]  /*3980*/  FADD R215, R139, R215 ;  /* 0x000000d78bd77221 */ /* 0x000fe40000000000 */
[----:B-1----:R0:W5:Y:S01]  /*3990*/  LDL.LU R212, [R1+0xc4] ;  /* 0x0000c40001d47983 */ /* 0x0021620000300800 */
[----:B------:R-:W-:-:S03]  /*39a0*/  FADD R216, R140, R216 ;  /* 0x000000d88cd87221 */ /* 0x000fc60000000000 */
[----:B------:R1:W-:Y:S01]  /*39b0*/  STL [R1+0x34], R213 ;  /* 0x000034d501007387 */ /* 0x0003e20000100800 */
[----:B--2---:R-:W-:-:S03]  /*39c0*/  FADD R217, R141, R217 ;  /* 0x000000d98dd97221 */ /* 0x004fc60000000000 */
[----:B-1----:R0:W5:Y:S01]  /*39d0*/  LDL.LU R213, [R1+0xc0] ;  /* 0x0000c00001d57983 */ /* 0x0021620000300800 */
[----:B---3--:R-:W-:-:S03]  /*39e0*/  FADD R218, R142, R218 ;  /* 0x000000da8eda7221 */ /* 0x008fc60000000000 */
[----:B------:R1:W-:Y:S01]  /*39f0*/  STL [R1+0x38], R214 ;  /* 0x000038d601007387 */ /* 0x0003e20000100800 */
[----:B----4-:R-:W-:-:S01]  /*3a00*/  FADD R219, R143, R219 ;  /* 0x000000db8fdb7221 */ /* 0x010fc20000000000 */
[----:B------:R-:W-:Y:S02]  /*3a10*/  FADD R220, R144, R220 ;  /* 0x000000dc90dc7221 */ /* 0x000fe40000000000 */
[----:B-1----:R0:W5:Y:S04]  /*3a20*/  LDL.LU R214, [R1+0xbc] ;  /* 0x0000bc0001d67983 */ /* 0x0021680000300800 */
[----:B------:R1:W-:Y:S01]  /*3a30*/  STL [R1+0x3c], R215 ;  /* 0x00003cd701007387 */ /* 0x0003e20000100800 */
[----:B------:R-:W-:-:S01]  /*3a40*/  FADD R221, R145, R221 ;  /* 0x000000dd91dd7221 */ /* 0x000fc20000000000 */
[----:B------:R-:W-:-:S02]  /*3a50*/  FADD R222, R146, R222 ;  /* 0x000000de92de7221 */ /* 0x000fc40000000000 */
[----:B-1----:R0:W5:Y:S04]  /*3a60*/  LDL.LU R215, [R1+0xb8] ;  /* 0x0000b80001d77983 */ /* 0x0021680000300800 */
[----:B------:R1:W-:Y:S01]  /*3a70*/  STL [R1+0x40], R216 ;  /* 0x000040d801007387 */ /* 0x0003e20000100800 */
[----:B------:R-:W-:-:S03]  /*3a80*/  FADD R223, R147, R223 ;  /* 0x000000df93df7221 */ /* 0x000fc60000000000 */
        /* <DEDUP_REMOVED lines=13> */
[----:B------:R1:W-:Y:S04]  /*3b60*/  STL [R1+0x54], R221 ;  /* 0x000054dd01007387 */ /* 0x0003e80000100800 */
        /* <DEDUP_REMOVED lines=12> */
[----:B-1----:R0:W5:Y:S01]  /*3c30*/  LDL.LU R227, [R1+0x88] ;  /* 0x0000880001e37983 */ /* 0x0021620000300800 */
        /* <DEDUP_REMOVED lines=82> */
[----:B0-----:R-:W-:-:S06]  /*4160*/  UMOV UR6, URZ ;  /* 0x0000003f00067c82 */ /* 0x001fcc0008000000 */
.L_x_28:
[----:B------:R-:W-:Y:S05]  /*4170*/  @!P1 BRA `(.L_x_29) ;  /* 0x0000000000049947 */ /* 0x000fea0003800000 */
[----:B------:R-:W-:Y:S01]  /*4180*/  BPT.TRAP 0x1 ;  /* 0x000000040000795c */ /* 0x000fe20000300000 */
.L_x_29:
[----:B------:R2:W-:Y:S04]  /*4190*/  STL [R1+0x8c], R2 ;  /* 0x00008c0201007387 */ /* 0x0005e80000100800 */
[----:B--2---:R-:W2:Y:S04]  /*41a0*/  LDL R2, [R1+0x70] ;  /* 0x0000700001027983 */ /* 0x004ea80000100800 */
[----:B-----5:R3:W-:Y:S04]  /*41b0*/  STL [R1+0x88], R0 ;  /* 0x0000880001007387 */ /* 0x0207e80000100800 */
[----:B---3--:R-:W3:Y:S01]  /*41c0*/  LDL R0, [R1+0x74] ;  /* 0x0000740001007983 */ /* 0x008ee20000100800 */
[----:B-1----:R-:W-:Y:S01]  /*41d0*/  IMAD.U32 R229, RZ, RZ, UR25 ;  /* 0x00000019ffe57e24 */ /* 0x002fe2000f8e00ff */
[----:B--2---:R-:W-:-:S02]  /*41e0*/  ISETP.NE.AND P0, PT, R2, RZ, PT ;  /* 0x000000ff0200720c */ /* 0x004fc40003f05270 */
[----:B------:R1:W5:Y:S11]  /*41f0*/  LDL.LU R2, [R1+0x8c] ;  /* 0x00008c0001027983 */ /* 0x0003760000300800 */
[----:B------:R-:W-:-:S05]  /*4200*/  @P0 LEA R229, R229, UR14, 0x3 ;  /* 0x0000000ee5e50c11 */ /* 0x000fca000f8e18ff */
[----:B------:R-:W-:-:S05]  /*4210*/  @P0 VIADD R229, R229, 0x20 ;  /* 0x00000020e5e50836 */ /* 0x000fca0000000000 */
[----:B---3--:R-:W-:Y:S02]  /*4220*/  @P0 PRMT R229, R0, 0x654, R229 ;  /* 0x0000065400e50816 */ /* 0x008fe400000000e5 */
[----:B------:R1:W5:Y:S01]  /*4230*/  LDL.LU R0, [R1+0x88] ;  /* 0x0000880001007983 */ /* 0x0003620000300800 */
[----:B------:R-:W-:Y:S01]  /*4240*/  UISETP.GT.U32.AND UP0, UPT, UR13, 0x1, UPT ;  /* 0x000000010d00788c */ /* 0x000fe2000bf04070 */
[----:B------:R1:W-:Y:S05]  /*4250*/  @P0 SYNCS.ARRIVE.TRANS64.RED.A1T0 RZ, [R229+URZ], RZ ;  /* 0x000000ffe5ff09a7 */ /* 0x0003ea000810043f */
[----:B------:R-:W-:-:S13]  /*4260*/  PLOP3.LUT P0, PT, PT, PT, UP0, 0x80, 0x0 ;  /* 0x000000000000781c */ /* 0x000fda0003f0f008 */
[----:B-1----:R-:W-:Y:S05]  /*4270*/  @P0 BRA `(.L_x_30) ;  /* 0x0000000000040947 */ /* 0x002fea0003800000 */
[----:B------:R-:W-:Y:S01]  /*4280*/  BPT.TRAP 0x1 ;  /* 0x000000040000795c */ /* 0x000fe20000300000 */
.L_x_30:
[----:B------:R-:W-:Y:S02]  /*4290*/  UISETP.GT.AND UP2, UPT, UR24, 0x1, UPT ;  /* 0x000000011800788c */ /* 0x000fe4000bf44270 */
[----:B------:R-:W-:Y:S02]  /*42a0*/  UIADD3 UR16, UR16, 0x1, URZ ;  /* 0x0000000110107890 */ /* 0x000fe4000fffe03f */
[----:B------:R-:W-:Y:S02]  /*42b0*/  UIADD3 UR25, UR25, 0x1, URZ ;  /* 0x0000000119197890 */ /* 0x000fe4000fffe03f */
[----:B------:R-:W-:Y:S01]  /*42c0*/  PLOP3.LUT P0, PT, PT, PT, UP2, 0x80, 0x0 ;  /* 0x000000000000781c */ /* 0x000fe20003f0f028 */
[----:B------:R-:W-:Y:S02]  /*42d0*/  UISETP.NE.AND UP0, UPT, UR16, 0x4, UPT ;  /* 0x000000041000788c */ /* 0x000fe4000bf05270 */
[----:B------:R-:W-:Y:S02]  /*42e0*/  UIADD3 UR9, UR24, -0x1, URZ ;  /* 0xffffffff18097890 */ /* 0x000fe4000fffe03f */
[----:B------:R-:W-:-:S02]  /*42f0*/  USEL UR8, URZ, 0x1, UP0 ;  /* 0x000000013f087887 */ /* 0x000fc40008000000 */
[----:B------:R-:W-:Y:S02]  /*4300*/  UISETP.NE.AND UP1, UPT, UR25, 0x4, UPT ;  /* 0x000000041900788c */ /* 0x000fe4000bf25270 */
[----:B------:R-:W-:Y:S02]  /*4310*/  ULOP3.LUT UR17, UR17, UR8, URZ, 0x3c, !UPT ;  /* 0x0000000811117292 */ /* 0x000fe4000f8e3c3f */
[----:B------:R-:W-:Y:S02]  /*4320*/  USEL UR16, UR16, URZ, UP0 ;  /* 0x0000003f10107287 */ /* 0x000fe40008000000 */
[----:B------:R-:W-:Y:S01]  /*4330*/  USEL UR25, UR25, URZ, UP1 ;  /* 0x0000003f19197287 */ /* 0x000fe20008800000 */
[----:B------:R-:W-:Y:S01]  /*4340*/  UMOV UR8, 0x1 ;  /* 0x0000000100087882 */ /* 0x000fe20000000000 */
[----:B------:R-:W-:Y:S01]  /*4350*/  UMOV UR24, UR9 ;  /* 0x0000000900187c82 */ /* 0x000fe20008000000 */
[----:B------:R-:W-:Y:S09]  /*4360*/  @P0 BRA `(.L_x_31) ;  /* 0xffffffec00300947 */ /* 0x000ff2000383ffff */
.L_x_23:
[----:B------:R-:W-:-:S04]  /*4370*/  UISETP.NE.AND UP0, UPT, UR6, URZ, UPT ;  /* 0x0000003f0600728c */ /* 0x000fc8000bf05270 */
[----:B------:R-:W-:-:S06]  /*4380*/  USEL UR6, URZ, 0x1, !UP0 ;  /* 0x000000013f067887 */ /* 0x000fcc000c000000 */
[----:B------:R-:W-:-:S13]  /*4390*/  ISETP.NE.AND P0, PT, RZ, UR6, PT ;  /* 0x00000006ff007c0c */ /* 0x000fda000bf05270 */
[----:B------:R-:W-:Y:S05]  /*43a0*/  @!P0 BRA `(.L_x_32) ;  /* 0x0000000c00c48947 */ /* 0x000fea0003800000 */
[----:B------:R-:W-:Y:S02]  /*43b0*/  WARPGROUP.DEPBAR.LE gsb0, 0x0 ;  /* 0x00008000000079c5 */ /* 0x000fe40000010000 */
[----:B-----5:R-:W-:Y:S01]  /*43c0*/  FADD R227, R25, R227 ;  /* 0x000000e319e37221 */ /* 0x020fe20000000000 */
[----:B------:R-:W-:-:S04]  /*43d0*/  FADD R228, R24, R228 ;  /* 0x000000e418e47221 */ /* 0x000fc80000000000 */
[----:B------:R1:W-:Y:S04]  /*43e0*/  STL [R1+0x88], R227 ;  /* 0x000088e301007387 */ /* 0x0003e80000100800 */
[----:B-1----:R-:W2:Y:S04]  /*43f0*/  LDL.LU R227, [R1+0x6c] ;  /* 0x00006c0001e37983 */ /* 0x002ea80000300800 */
[----:B--2---:R1:W-:Y:S04]  /*4400*/  STL [R1+0x8c], R227 ;  /* 0x00008ce301007387 */ /* 0x0043e80000100800 */
        /* <DEDUP_REMOVED lines=52> */
[----:B-1----:R-:W2:Y:S01]  /*4750*/  LDL.LU R227, [R1] ;  /* 0x0000000001e37983 */ /* 0x002ea20000300800 */
[----:B------:R-:W-:Y:S01]  /*4760*/  FADD R226, R26, R226 ;  /* 0x000000e21ae27221 */ /* 0x000fe20000000000 */
        /* <DEDUP_REMOVED lines=97> */
[----:B--2---:R-:W-:-:S05]  /*4d80*/  FADD R227, R124, R227 ;  /* 0x000000e37ce37221 */ /* 0x004fca0000000000 */
[----:B------:R1:W-:Y:S04]  /*4d90*/  STL [R1], R227 ;  /* 0x000000e301007387 */ /* 0x0003e80000100800 */
[----:B-1----:R-:W2:Y:S02]  /*4da0*/  LDL.LU R227, [R1+0xf4] ;  /* 0x0000f40001e37983 */ /* 0x002ea40000300800 */
[----:B--2---:R-:W-:-:S05]  /*4db0*/  FADD R227, R125, R227 ;  /* 0x000000e37de37221 */ /* 0x004fca0000000000 */
[----:B------:R1:W-:Y:S04]  /*4dc0*/  STL [R1+0x4], R227 ;  /* 0x000004e301007387 */ /* 0x0003e80000100800 */
        /* <DEDUP_REMOVED lines=78> */
[----:B-1----:R1:W5:Y:S02]  /*52b0*/  LDL.LU R227, [R1+0x88] ;  /* 0x0000880001e37983 */ /* 0x0023640000300800 */
.L_x_32:
[----:B------:R-:W-:Y:S02]  /*52c0*/  WARPGROUP.DEPBAR.LE gsb0, 0x0 ;  /* 0x00008000000079c5 */ /* 0x000fe40000010000 */
[----:B------:R-:W2:Y:S02]  /*52d0*/  LDC R24, c[0x0][0x28c] ;  /* 0x0000a300ff187b82 */ /* 0x000ea40000000800 */
[----:B--2---:R-:W-:-:S13]  /*52e0*/  ISETP.GE.AND P0, PT, R24, 0x1, PT ;  /* 0x000000011800780c */ /* 0x004fda0003f06270 */
[----:B------:R-:W-:Y:S05]  /*52f0*/  @!P0 BRA `(.L_x_33) ;  /* 0x0000000000688947 */ /* 0x000fea0003800000 */
[----:B------:R-:W-:-:S06]  /*5300*/  UISETP.NE.AND UP0, UPT, UR23, 0x3, UPT ;  /* 0x000000031700788c */ /* 0x000fcc000bf05270 */
[----:B------:R-:W-:-:S13]  /*5310*/  PLOP3.LUT P0, PT, PT, PT, UP0, 0x80, 0x0 ;  /* 0x000000000000781c */ /* 0x000fda0003f0f008 */
[----:B------:R-:W-:Y:S05]  /*5320*/  @!P0 BRA `(.L_x_34) ;  /* 0x0000000000048947 */ /* 0x000fea0003800000 */
[----:B------:R-:W-:Y:S01]  /*5330*/  BPT.TRAP 0x1 ;  /* 0x000000040000795c */ /* 0x000fe20000300000 */
.L_x_34:
[----:B-----5:R2:W-:Y:S04]  /*5340*/  STL [R1+0x8c], R2 ;  /* 0x00008c0201007387 */ /* 0x0205e80000100800 */
[----:B--2---:R-:W2:Y:S04]  /*5350*/  LDL R2, [R1+0x70] ;  /* 0x0000700001027983 */ /* 0x004ea80000100800 */
[----:B------:R3:W-:Y:S04]  /*5360*/  STL [R1+0x88], R0 ;  /* 0x0000880001007387 */ /* 0x0007e80000100800 */
[----:B---3--:R-:W3:Y:S01]  /*5370*/  LDL R0, [R1+0x74] ;  /* 0x0000740001007983 */ /* 0x008ee20000100800 */
[----:B------:R-:W-:Y:S01]  /*5380*/  UISETP.LT.AND UP1, UPT, UR12, 0x1, UPT ;  /* 0x000000010c00788c */ /* 0x000fe2000bf21270 */
[----:B------:R-:W-:Y:S01]  /*5390*/  IMAD.U32 R25, RZ, RZ, UR14 ;  /* 0x0000000eff197e24 */ /* 0x000fe2000f8e00ff */
[----:B--2---:R-:W-:-:S02]  /*53a0*/  ISETP.NE.AND P0, PT, R2, RZ, PT ;  /* 0x000000ff0200720c */ /* 0x004fc40003f05270 */
[----:B------:R2:W5:Y:S11]  /*53b0*/  LDL.LU R2, [R1+0x8c] ;  /* 0x00008c0001027983 */ /* 0x0005760000300800 */
[----:B------:R-:W-:-:S05]  /*53c0*/  VOTEU.ANY UP0, P0 ;  /* 0x00000000003f7886 */ /* 0x000fca0000000100 */
[----:B------:R-:W-:-:S04]  /*53d0*/  @UP0 USEL UR6, UR12, 0x1, UP1 ;  /* 0x000000010c060887 */ /* 0x000fc80008800000 */
[----:B------:R-:W-:-:S06]  /*53e0*/  @UP0 UIADD3 UR6, UR5, UR12, -UR6 ;  /* 0x0000000c05060290 */ /* 0x000fcc000fffe806 */
[----:B------:R-:W-:-:S04]  /*53f0*/  IMAD.U32 R24, RZ, RZ, UR6 ;  /* 0x00000006ff187e24 */ /* 0x000fc8000f8e00ff */
[----:B------:R-:W-:-:S05]  /*5400*/  @P0 IMAD.SHL.U32 R24, R24, 0x8, RZ ;  /* 0x0000000818180824 */ /* 0x000fca00078e00ff */
[----:B------:R-:W-:-:S04]  /*5410*/  @P0 LOP3.LUT R24, R24, 0x18, RZ, 0xc0, !PT ;  /* 0x0000001818180812 */ /* 0x000fc800078ec0ff */
[----:B------:R-:W-:-:S04]  /*5420*/  @P0 IADD3 R24, R25, 0x20, R24 ;  /* 0x0000002019180810 */ /* 0x000fc80007ffe018 */
[----:B---3--:R-:W-:Y:S02]  /*5430*/  @P0 PRMT R24, R0, 0x654, R24 ;  /* 0x0000065400180816 */ /* 0x008fe40000000018 */
[----:B------:R2:W5:Y:S01]  /*5440*/  LDL.LU R0, [R1+0x88] ;  /* 0x0000880001007983 */ /* 0x0005620000300800 */
[----:B------:R-:W-:Y:S01]  /*5450*/  UISETP.GT.U32.AND UP0, UPT, UR13, 0x1, UPT ;  /* 0x000000010d00788c */ /* 0x000fe2000bf04070 */
[----:B------:R2:W-:Y:S05]  /*5460*/  @P0 SYNCS.ARRIVE.TRANS64.RED.A1T0 RZ, [R24+URZ], RZ ;  /* 0x000000ff18ff09a7 */ /* 0x0005ea000810043f */
[----:B------:R-:W-:-:S13]  /*5470*/  PLOP3.LUT P0, PT, PT, PT, UP0, 0x80, 0x0 ;  /* 0x000000000000781c */ /* 0x000fda0003f0f008 */
[----:B--2---:R-:W-:Y:S05]  /*5480*/  @P0 BRA `(.L_x_33) ;  /* 0x0000000000040947 */ /* 0x004fea0003800000 */
[----:B------:R-:W-:Y:S01]  /*5490*/  BPT.TRAP 0x1 ;  /* 0x000000040000795c */ /* 0x000fe20000300000 */
.L_x_33:
[----:B------:R-:W-:Y:S01]  /*54a0*/  STL [R1+0x90], R3 ;  /* 0x0000900301007387 */ /* 0x000fe20000100800 */
[----:B------:R-:W2:Y:S01]  /*54b0*/  LDC R28, c[0x0][0x288] ;  /* 0x0000a200ff1c7b82 */ /* 0x000ea20000000800 */
[----:B------:R-:W-:Y:S02]  /*54c0*/  ULDC UR6, c[0x0][0x284] ;  /* 0x0000a10000067ab9 */ /* 0x000fe40000000800 */
[----:B-----5:R3:W-:Y:S04]  /*54d0*/  STL [R1+0x8c], R2 ;  /* 0x00008c0201007387 */ /* 0x0207e80000100800 */
[----:B---3--:R-:W3:Y:S04]  /*54e0*/  LDL.LU R2, [R1+0x84] ;  /* 0x0000840001027983 */ /* 0x008ee80000300800 */
[----:B------:R4:W-:Y:S01]  /*54f0*/  STL [R1+0x88], R0 ;  /* 0x0000880001007387 */ /* 0x0009e20000100800 */
[----:B------:R-:W0:Y:S03]  /*5500*/  S2R R3, SR_TID.X ;  /* 0x0000000000037919 */ /* 0x000e260000002100 */
[----:B----4-:R-:W4:Y:S01]  /*5510*/  LDL.LU R0, [R1+0x80] ;  /* 0x0000800001007983 */ /* 0x010f220000300800 */
[----:B0-----:R-:W-:-:S02]  /*5520*/  SHF.R.U32.HI R24, RZ, 0x2, R3 ;  /* 0x00000002ff187819 */ /* 0x001fc40000011603 */
[----:B------:R-:W-:Y:S02]  /*5530*/  LOP3.LUT R26, R3, 0x60, RZ, 0xc0, !PT ;  /* 0x00000060031a7812 */ /* 0x000fe400078ec0ff */
[----:B------:R-:W-:Y:S02]  /*5540*/  SHF.R.U32.HI R27, RZ, 0x7, R3 ;  /* 0x00000007ff1b7819 */ /* 0x000fe40000011603 */
[----:B------:R-:W-:Y:S02]  /*5550*/  LOP3.LUT R25, R24, 0x7, RZ, 0xc0, !PT ;  /* 0x0000000718197812 */ /* 0x000fe400078ec0ff */
[----:B------:R-:W-:Y:S02]  /*5560*/  SHF.R.U32.HI R26, RZ, 0x1, R26 ;  /* 0x00000001ff1a7819 */ /* 0x000fe4000001161a */
[----:B------:R-:W-:Y:S02]  /*5570*/  LOP3.LUT R24, R27, 0x1, RZ, 0xc0, !PT ;  /* 0x000000011b187812 */ /* 0x000fe400078ec0ff */
[----:B------:R-:W-:-:S03]  /*5580*/  IADD3 R27, RZ, -R26, -R25 ;  /* 0x8000001aff1b7210 */ /* 0x000fc60007ffe819 */
[C---:B------:R-:W-:Y:S02]  /*5590*/  IMAD.SHL.U32 R30, R24.reuse, 0x40, RZ ;  /* 0x00000040181e7824 */ /* 0x040fe400078e00ff */
[----:B------:R-:W-:Y:S01]  /*55a0*/  IMAD R29, R24, -0x40, R27 ;  /* 0xffffffc0181d7824 */ /* 0x000fe200078e021b */
[C---:B------:R-:W-:Y:S01]  /*55b0*/  LOP3.LUT R24, R3.reuse, 0x3, RZ, 0xc0, !PT ;  /* 0x0000000303187812 */ /* 0x040fe200078ec0ff */
[----:B------:R-:W-:Y:S01]  /*55c0*/  IMAD.SHL.U32 R27, R3, 0x2, RZ ;  /* 0x00000002031b7824 */ /* 0x000fe200078e00ff */
[----:B------:R-:W-:Y:S01]  /*55d0*/  LOP3.LUT R25, R30, 0x40, R25, 0xe2, !PT ;  /* 0x000000401e197812 */ /* 0x000fe200078ee219 */
[----:B------:R0:W5:Y:S03]  /*55e0*/  LDL.LU R3, [R1+0x90] ;  /* 0x0000900001037983 */ /* 0x0001660000300800 */
[----:B------:R-:W-:Y:S01]  /*55f0*/  LOP3.LUT R27, R27, 0x6, RZ, 0xc0, !PT ;  /* 0x000000061b1b7812 */ /* 0x000fe200078ec0ff */
[----:B--2---:R-:W-:-:S02]  /*5600*/  IMAD R24, R24, -0x2, R28 ;  /* 0xfffffffe18187824 */ /* 0x004fc400078e021c */
[C---:B---3--:R-:W-:Y:S02]  /*5610*/  IMAD.SHL.U32 R30, R2.reuse, 0x80, RZ ;  /* 0x00000080021e7824 */ /* 0x048fe400078e00ff */
[----:B------:R-:W-:Y:S02]  /*5620*/  IMAD.WIDE R32, R2, 0x80, RZ ;  /* 0x0000008002207825 */ /* 0x000fe400078e02ff */
[----:B------:R0:W5:Y:S02]  /*5630*/  LDL.LU R2, [R1+0x8c] ;  /* 0x00008c0001027983 */ /* 0x0001640000300800 */
[----:B----4-:R-:W-:-:S05]  /*5640*/  IMAD.SHL.U32 R35, R0, 0x100, RZ ;  /* 0x0000010000237824 */ /* 0x010fca00078e00ff */
[----:B------:R-:W-:Y:S02]  /*5650*/  ISETP.GE.AND P0, PT, R35, R28, PT ;  /* 0x0000001c2300720c */ /* 0x000fe40003f06270 */
[----:B------:R-:W-:Y:S02]  /*5660*/  PRMT R28, R27, 0x6540, R0 ;  /* 0x000065401b1c7816 */ /* 0x000fe40000000000 */
[----:B------:R0:W5:Y:S01]  /*5670*/  LDL.LU R0, [R1+0x88] ;  /* 0x0000880001007983 */ /* 0x0001620000300800 */
[C---:B------:R-:W-:Y:S02]  /*5680*/  ISETP.GE.OR P0, PT, R30.reuse, UR6, P0 ;  /* 0x000000061e007c0c */ /* 0x040fe40008706670 */
[----:B------:R-:W-:Y:S01]  /*5690*/  IADD3 R38, -R30, UR6, R29 ;  /* 0x000000061e267c10 */ /* 0x000fe2000fffe11d */
[----:B------:R-:W-:Y:S01]  /*56a0*/  IMAD.IADD R35, R24, 0x1, -R35 ;  /* 0x0000000118237824 */ /* 0x000fe200078e0a23 */
[----:B------:R-:W-:Y:S01]  /*56b0*/  LOP3.LUT R39, R32, R25, R26, 0xfe, !PT ;  /* 0x0000001920277212 */ /* 0x000fe200078efe1a */
[----:B------:R-:W-:-:S08]  /*56c0*/  IMAD.MOV.U32 R34, RZ, RZ, -0x1 ;  /* 0xffffffffff227424 */ /* 0x000fd000078e00ff */
[----:B0-----:R-:W-:Y:S05]  /*56d0*/  @P0 BRA `(.L_x_35) ;  /* 0x0000008c00ac0947 */ /* 0x001fea0003800000 */
[----:B------:R-:W0:Y:S01]  /*56e0*/  LDC.64 R26, c[0x0][0x5c8] ;  /* 0x00017200ff1a7b82 */ /* 0x000e220000000a00 */
[----:B------:R-:W-:Y:S01]  /*56f0*/  USHF.R.S32.HI UR7, URZ, 0x1f, UR22 ;  /* 0x0000001f3f077899 */ /* 0x000fe20008011416 */
[--C-:B------:R-:W-:Y:S01]  /*5700*/  SHF.R.S32.HI R29, RZ, 0x1f, R28.reuse ;  /* 0x0000001fff1d7819 */ /* 0x100fe2000001141c */
[----:B------:R-:W-:Y:S01]  /*5710*/  ULDC.64 UR8, c[0x0][0x5d0] ;  /* 0x0001740000087ab9 */ /* 0x000fe20000000a00 */
[----:B------:R-:W-:Y:S01]  /*5720*/  BSSY B0, `(.L_x_35) ;  /* 0x00008e6000007945 */ /* 0x000fe20003800000 */
[----:B------:R-:W-:Y:S02]  /*5730*/  UIMAD UR6, UR7, UR8, URZ ;  /* 0x00000008070672a4 */ /* 0x000fe4000f8e023f */
[----:B------:R-:W-:Y:S02]  /*5740*/  IMAD.U32 R25, RZ, RZ, UR8 ;  /* 0x00000008ff197e24 */ /* 0x000fe4000f8e00ff */
[----:B------:R-:W-:Y:S02]  /*5750*/  UIMAD UR6, UR22, UR9, UR6 ;  /* 0x00000009160672a4 */ /* 0x000fe4000f8e0206 */
[----:B------:R-:W-:Y:S01]  /*5760*/  IMAD.WIDE.U32 R24, R25, UR22, R28 ;  /* 0x0000001619187c25 */ /* 0x000fe2000f8e001c */
[----:B------:R-:W-:-:S03]  /*5770*/  ULDC.64 UR8, c[0x0][0x5c0] ;  /* 0x0001700000087ab9 */ /* 0x000fc60000000a00 */
[----:B------:R-:W-:Y:S02]  /*5780*/  VIADD R25, R25, UR6 ;  /* 0x0000000619197c36 */ /* 0x000fe40008000000 */
[-C--:B0-----:R-:W-:Y:S02]  /*5790*/  IMAD R30, R33, R26.reuse, RZ ;  /* 0x0000001a211e7224 */ /* 0x081fe400078e02ff */
[----:B------:R-:W-:-:S04]  /*57a0*/  IMAD.WIDE.U32 R24, R39, R26, R24 ;  /* 0x0000001a27187225 */ /* 0x000fc800078e0018 */
[----:B------:R-:W-:-:S04]  /*57b0*/  IMAD R31, R39, R27, R30 ;  /* 0x0000001b271f7224 */ /* 0x000fc800078e021e */
[----:B------:R-:W-:Y:S01]  /*57c0*/  IMAD.IADD R30, R25, 0x1, R31 ;  /* 0x00000001191e7824 */ /* 0x000fe200078e021f */
[----:B------:R-:W-:Y:S02]  /*57d0*/  LEA R25, P0, R26, R24, 0x3 ;  /* 0x000000181a197211 */ /* 0x000fe400078018ff */
[----:B------:R-:W-:Y:S02]  /*57e0*/  IADD3 R24, P1, R24, UR8, RZ ;  /* 0x0000000818187c10 */ /* 0x000fe4000ff3e0ff */
[----:B------:R-:W-:Y:S02]  /*57f0*/  LEA.HI.X R27, R26, R30, R27, 0x3, P0 ;  /* 0x0000001e1a1b7211 */ /* 0x000fe400000f1c1b */
[----:B------:R-:W-:Y:S02]  /*5800*/  FSETP.NEU.AND P0, PT, RZ, UR21, PT ;  /* 0x00000015ff007c0b */ /* 0x000fe4000bf0d000 */
[----:B------:R-:W-:Y:S02]  /*5810*/  IADD3 R26, P3, R25, UR8, RZ ;  /* 0x00000008191a7c10 */ /* 0x000fe4000ff7e0ff */
[----:B------:R-:W-:-:S02]  /*5820*/  IADD3.X R25, R30, UR9, RZ, P1, !PT ;  /* 0x000000091e197c10 */ /* 0x000fc40008ffe4ff */
[----:B------:R-:W-:-:S07]  /*5830*/  IADD3.X R27, R27, UR9, RZ, P3, !PT ;  /* 0x000000091b1b7c10 */ /* 0x000fce0009ffe4ff */
[----:B------:R-:W-:Y:S05]  /*5840*/  @!P0 BRA `(.L_x_36) ;  /* 0x0000006800d48947 */ /* 0x000fea0003800000 */
[----:B------:R-:W-:Y:S01]  /*5850*/  ULDC.64 UR8, c[0x0][0x5b8] ;  /* 0x00016e0000087ab9 */ /* 0x000fe20000000a00 */
[----:B------:R-:W-:Y:S01]  /*5860*/  ISETP.GE.AND P0, PT, R38, 0x1, PT ;  /* 0x000000012600780c */ /* 0x000fe20003f06270 */
[----:B------:R-:W-:Y:S02]  /*5870*/  UIMAD UR6, UR7, UR8, URZ ;  /* 0x00000008070672a4 */ /* 0x000fe4000f8e023f */
[----:B------:R-:W-:Y:S01]  /*5880*/  IMAD.U32 R31, RZ, RZ, UR8 ;  /* 0x00000008ff1f7e24 */ /* 0x000fe2000f8e00ff */
[----:B------:R-:W-:Y:S01]  /*5890*/  BSSY B1, `(.L_x_37) ;  /* 0x0000010000017945 */ /* 0x000fe20003800000 */
[----:B------:R-:W-:Y:S01]  /*58a0*/  ISETP.LT.OR P4, PT, R35, 0x1, !P0 ;  /* 0x000000012300780c */ /* 0x000fe20004781670 */
[----:B------:R-:W-:Y:S02]  /*58b0*/  UIMAD UR6, UR22, UR9, UR6 ;  /* 0x00000009160672a4 */ /* 0x000fe4000f8e0206 */
[----:B------:R-:W-:Y:S01]  /*58c0*/  IMAD.WIDE.U32 R28, R31, UR22, R28 ;  /* 0x000000161f1c7c25 */ /* 0x000fe2000f8e001c */
[----:B------:R-:W-:-:S03]  /*58d0*/  ULDC.64 UR8, c[0x0][0x5a8] ;  /* 0x00016a0000087ab9 */ /* 0x000fc60000000a00 */
[----:B------:R-:W-:Y:S02]  /*58e0*/  IMAD.MOV.U32 R30, RZ, RZ, R28 ;  /* 0x000000ffff1e7224 */ /* 0x000fe400078e001c */
[----:B------:R-:W-:Y:S01]  /*58f0*/  VIADD R31, R29, UR6 ;  /* 0x000000061d1f7c36 */ /* 0x000fe20008000000 */
[----:B------:R-:W-:Y:S02]  /*5900*/  ULDC.64 UR6, c[0x0][0x5b0] ;  /* 0x00016c0000067ab9 */ /* 0x000fe40000000a00 */
[----:B------:R-:W-:Y:S02]  /*5910*/  IMAD R36, R33, UR6, RZ ;  /* 0x0000000621247c24 */ /* 0x000fe4000f8e02ff */
[----:B------:R-:W-:-:S04]  /*5920*/  IMAD.WIDE.U32 R28, R39, UR6, R30 ;  /* 0x00000006271c7c25 */ /* 0x000fc8000f8e001e */
[--C-:B------:R-:W-:Y:S01]  /*5930*/  IMAD R37, R39, UR7, R36.reuse ;  /* 0x0000000727257c24 */ /* 0x100fe2000f8e0224 */
[----:B------:R-:W-:Y:S02]  /*5940*/  IADD3 R28, P1, R28, UR8, RZ ;  /* 0x000000081c1c7c10 */ /* 0x000fe4000ff3e0ff */
[----:B------:R-:W-:Y:S02]  /*5950*/  PRMT R36, RZ, 0x7610, R36 ;  /* 0x00007610ff247816 */ /* 0x000fe40000000024 */
[----:B------:R-:W-:Y:S01]  /*5960*/  IADD3.X R29, R29, UR9, R37, P1, !PT ;  /* 0x000000091d1d7c10 */ /* 0x000fe20008ffe425 */
[----:B------:R-:W-:Y:S08]  /*5970*/  @P4 BRA `(.L_x_38) ;  /* 0x0000000000044947 */ /* 0x000ff00003800000 */
[----:B------:R0:W5:Y:S02]  /*5980*/  LDG.E.U8 R36, desc[UR18][R28.64] ;  /* 0x000000121c247981 */ /* 0x000164000c1e1100 */
.L_x_38:
[----:B------:R-:W-:Y:S05]  /*5990*/  BSYNC B1 ;  /* 0x0000000000017941 */ /* 0x000fea0003800000 */
.L_x_37:
[----:B-----5:R-:W-:Y:S01]  /*59a0*/  LOP3.LUT R36, R36, 0xff, RZ, 0xc0, !PT ;  /* 0x000000ff24247812 */ /* 0x020fe200078ec0ff */
[----:B------:R-:W-:Y:S01]  /*59b0*/  BSSY B1, `(.L_x_39) ;  /* 0x000000b000017945 */ /* 0x000fe20003800000 */
[----:B------:R-:W-:Y:S02]  /*59c0*/  ISETP.LT.OR P3, PT, R35, 0x2, !P0 ;  /* 0x000000022300780c */ /* 0x000fe40004761670 */
[----:B------:R-:W-:-:S05]  /*59d0*/  F2FP.F16.E4M3.UNPACK_B R36, R36 ;  /* 0x00000024ff24723e */ /* 0x000fca00020006ff */
[----:B------:R-:W-:-:S05]  /*59e0*/  HADD2.F32 R36, -RZ, R36.H0_H0 ;  /* 0x20000024ff247230 */ /* 0x000fca0000004100 */
[----:B------:R-:W-:Y:S01]  /*59f0*/  FMUL R37, R36, UR21 ;  /* 0x0000001524257c20 */ /* 0x000fe20008400000 */
[----:B------:R-:W-:-:S03]  /*5a00*/  PRMT R36, RZ, 0x7610, R36 ;  /* 0x00007610ff247816 */ /* 0x000fc60000000024 */
[----:B------:R-:W-:-:S05]  /*5a10*/  FFMA R37, R228, UR20, R37 ;  /* 0x00000014e4257c23 */ /* 0x000fca0008000025 */
[----:B------:R-:W-:-:S05]  /*5a20*/  F2FP.SATFINITE.E4M3.F32.PACK_AB_MERGE_C R37, RZ, R37, RZ ;  /* 0x00000025ff25723e */ /* 0x000fca00048070ff */
[----:B------:R2:W-:Y:S01]  /*5a30*/  @!P4 STG.E.U8 desc[UR18][R24.64], R37 ;  /* 0x000000251800c986 */ /* 0x0005e2000c101112 */
[----:B------:R-:W-:Y:S05]  /*5a40*/  @P3 BRA `(.L_x_40) ;  /* 0x0000000000043947 */ /* 0x000fea0003800000 */
[----:B------:R3:W5:Y:S02]  /*5a50*/  LDG.E.U8 R36, desc[UR18][R28.64+0x1] ;  /* 0x000001121c247981 */ /* 0x000764000c1e1100 */
.L_x_40:
[----:B------:R-:W-:Y:S05]  /*5a60*/  BSYNC B1 ;  /* 0x0000000000017941 */ /* 0x000fea0003800000 */
.L_x_39:
[----:B-----5:R-:W-:Y:S01]  /*5a70*/  LOP3.LUT R36, R36, 0xff, RZ, 0xc0, !PT ;  /* 0x000000ff24247812 */ /* 0x020fe200078ec0ff */
[----:B------:R-:W-:Y:S01]  /*5a80*/  BSSY B1, `(.L_x_41) ;  /* 0x0000013000017945 */ /* 0x000fe20003800000 */
[----:B--2---:R-:W-:Y:S02]  /*5a90*/  IADD3 R37, P1, R39, 0x8, RZ ;  /* 0x0000000827257810 */ /* 0x004fe40007f3e0ff */
[----:B------:R-:W-:-:S03]  /*5aa0*/  F2FP.F16.E4M3.UNPACK_B R36, R36 ;  /* 0x00000024ff24723e */ /* 0x000fc600020006ff */
[----:B------:R-:W-:Y:S01]  /*5ab0*/  IMAD.X R32, RZ, RZ, R33, P1 ;  /* 0x000000ffff207224 */ /* 0x000fe200008e0621 */
[----:B------:R-:W-:Y:S01]  /*5ac0*/  ISETP.GE.AND P1, PT, R38, 0x9, PT ;  /* 0x000000092600780c */ /* 0x000fe20003f26270 */
[----:B------:R-:W-:Y:S02]  /*5ad0*/  HADD2.F32 R36, -RZ, R36.H0_H0 ;  /* 0x20000024ff247230 */ /* 0x000fe40000004100 */
[----:B------:R-:W-:Y:S01]  /*5ae0*/  IMAD R32, R32, UR6, RZ ;  /* 0x0000000620207c24 */ /* 0x000fe2000f8e02ff */
[----:B------:R-:W-:Y:S01]  /*5af0*/  ISETP.LT.OR P5, PT, R35, 0x1, !P1 ;  /* 0x000000012300780c */ /* 0x000fe20004fa1670 */
[----:B------:R-:W-:-:S04]  /*5b00*/  IMAD.WIDE.U32 R30, R37, UR6, R30 ;  /* 0x00000006251e7c25 */ /* 0x000fc8000f8e001e */
[----:B------:R-:W-:Y:S01]  /*5b10*/  FMUL R36, R36, UR21 ;  /* 0x0000001524247c20 */ /* 0x000fe20008400000 */
[----:B------:R-:W-:-:S03]  /*5b20*/  IMAD R37, R37, UR7, R32 ;  /* 0x0000000725257c24 */ /* 0x000fc6000f8e0220 */
[----:B------:R-:W-:Y:S01]  /*5b30*/  FFMA R36, R227, UR20, R36 ;  /* 0x00000014e3247c23 */ /* 0x000fe20008000024 */
[----:B------:R-:W-:Y:S02]  /*5b40*/  IADD3 R30, P4, R30, UR8, RZ ;  /* 0x000000081e1e7c10 */ /* 0x000fe4000ff9e0ff */
[----:B------:R-:W-:Y:S02]  /*5b50*/  PRMT R32, RZ, 0x7610, R32 ;  /* 0x00007610ff207816 */ /* 0x000fe40000000020 */
[----:B------:R-:W-:Y:S02]  /*5b60*/  F2FP.SATFINITE.E4M3.F32.PACK_AB_MERGE_C R33, RZ, R36, RZ ;  /* 0x00000024ff21723e */ /* 0x000fe400048070ff */
[----:B------:R-:W-:-:S03]  /*5b70*/  IADD3.X R31, R31, UR9, R37, P4, !PT ;  /* 0x000000091f1f7c10 */ /* 0x000fc6000a7fe425 */
[----:B------:R2:W-:Y:S01]  /*5b80*/  @!P3 STG.E.U8 desc[UR18][R24.64+0x1], R33 ;  /* 0x000001211800b986 */ /* 0x0005e2000c101112 */
[----:B------:R-:W-:Y:S05]  /*5b90*/  @P5 BRA `(.L_x_42) ;  /* 0x0000000000045947 */ /* 0x000fea0003800000 */
[----:B------:R4:W5:Y:S02]  /*5ba0*/  LDG.E.U8 R32, desc[UR18][R30.64] ;  /* 0x000000121e207981 */ /* 0x000964000c1e1100 */
.L_x_42:
[----:B------:R-:W-:Y:S05]  /*5bb0*/  BSYNC B1 ;  /* 0x0000000000017941 */ /* 0x000fea0003800000 */
.L_x_41:
[----:B-----5:R-:W-:Y:S01]  /*5bc0*/  LOP3.LUT R32, R32, 0xff, RZ, 0xc0, !PT ;  /* 0x000000ff20207812 */ /* 0x020fe200078ec0ff */
[----:B------:R-:W-:Y:S01]  /*5bd0*/  BSSY B1, `(.L_x_43) ;  /* 0x000000b000017945 */ /* 0x000fe20003800000 */
[----:B------:R-:W-:Y:S02]  /*5be0*/  ISETP.LT.OR P3, PT, R35, 0x2, !P1 ;  /* 0x000000022300780c */ /* 0x000fe40004f61670 */
[----:B------:R-:W-:-:S05]  /*5bf0*/  F2FP.F16.E4M3.UNPACK_B R32, R32 ;  /* 0x00000020ff20723e */ /* 0x000fca00020006ff */
[----:B------:R-:W-:-:S05]  /*5c00*/  HADD2.F32 R32, -RZ, R32.H0_H0 ;  /* 0x20000020ff207230 */ /* 0x000fca0000004100 */
[----:B--2---:R-:W-:Y:S01]  /*5c10*/  FMUL R33, R32, UR21 ;  /* 0x0000001520217c20 */ /* 0x004fe20008400000 */
[----:B------:R-:W-:-:S03]  /*5c20*/  PRMT R32, RZ, 0x7610, R32 ;  /* 0x00007610ff207816 */ /* 0x000fc60000000020 */
[----:B------:R-:W-:-:S05]  /*5c30*/  FFMA R33, R226, UR20, R33 ;  /* 0x00000014e2217c23 */ /* 0x000fca0008000021 */
[----:B------:R-:W-:-:S05]  /*5c40*/  F2FP.SATFINITE.E4M3.F32.PACK_AB_MERGE_C R33, RZ, R33, RZ ;  /* 0x00000021ff21723e */ /* 0x000fca00048070ff */
[----:B------:R2:W-:Y:S01]  /*5c50*/  @!P5 STG.E.U8 desc[UR18][R26.64], R33 ;  /* 0x000000211a00d986 */ /* 0x0005e2000c101112 */
[----:B------:R-:W-:Y:S05]  /*5c60*/  @P3 BRA `(.L_x_44) ;  /* 0x0000000000043947 */ /* 0x000fea0003800000 */
[----:B------:R0:W5:Y:S02]  /*5c70*/  LDG.E.U8 R32, desc[UR18][R30.64+0x1] ;  /* 0x000001121e207981 */ /* 0x000164000c1e1100 */
.L_x_44:
[----:B------:R-:W-:Y:S05]  /*5c80*/  BSYNC B1 ;  /* 0x0000000000017941 */ /* 0x000fea0003800000 */
.L_x_43:
[----:B-----5:R-:W-:Y:S01]  /*5c90*/  LOP3.LUT R32, R32, 0xff, RZ, 0xc0, !PT ;  /* 0x000000ff20207812 */ /* 0x020fe200078ec0ff */
[----:B------:R-:W-:Y:S01]  /*5ca0*/  BSSY B1, `(.L_x_45) ;  /* 0x000000b000017945 */ /* 0x000fe20003800000 */
[----:B------:R-:W-:Y:S02]  /*5cb0*/  ISETP.LT.OR P4, PT, R35, 0x9, !P0 ;  /* 0x000000092300780c */ /* 0x000fe40004781670 */
[----:B------:R-:W-:-:S05]  /*5cc0*/  F2FP.F16.E4M3.UNPACK_B R32, R32 ;  /* 0x00000020ff20723e */ /* 0x000fca00020006ff */
[----:B------:R-:W-:-:S05]  /*5cd0*/  HADD2.F32 R32, -RZ, R32.H0_H0 ;  /* 0x20000020ff207230 */ /* 0x000fca0000004100 */
[----:B------:R-:W-:-:S04]  /*5ce0*/  FMUL R32, R32, UR21 ;  /* 0x0000001520207c20 */ /* 0x000fc80008400000 */
[----:B------:R-:W-:-:S05]  /*5cf0*/  FFMA R32, R225, UR20, R32 ;  /* 0x00000014e1207c23 */ /* 0x000fca0008000020 */
[----:B--2---:R-:W-:Y:S02]  /*5d00*/  F2FP.SATFINITE.E4M3.F32.PACK_AB_MERGE_C R33, RZ, R32, RZ ;  /* 0x00000020ff21723e */ /* 0x004fe400048070ff */
[----:B------:R-:W-:-:S03]  /*5d10*/  PRMT R32, RZ, 0x7610, R32 ;  /* 0x00007610ff207816 */ /* 0x000fc60000000020 */
[----:B------:R2:W-:Y:S01]  /*5d20*/  @!P3 STG.E.U8 desc[UR18][R26.64+0x1], R33 ;  /* 0x000001211a00b986 */ /* 0x0005e2000c101112 */
[----:B------:R-:W-:Y:S05]  /*5d30*/  @P4 BRA `(.L_x_46) ;  /* 0x0000000000044947 */ /* 0x000fea0003800000 */
[----:B------:R0:W5:Y:S02]  /*5d40*/  LDG.E.U8 R32, desc[UR18][R28.64+0x8] ;  /* 0x000008121c207981 */ /* 0x000164000c1e1100 */
.L_x_46:
[----:B------:R-:W-:Y:S05]  /*5d50*/  BSYNC B1 ;  /* 0x0000000000017941 */ /* 0x000fea0003800000 */
.L_x_45:
        /* <DEDUP_REMOVED lines=12> */
.L_x_48:
[----:B------:R-:W-:Y:S05]  /*5e20*/  BSYNC B1 ;  /* 0x0000000000017941 */ /* 0x000fea0003800000 */
.L_x_47:
        /* <DEDUP_REMOVED lines=12> */
.L_x_50:
[----:B------:R-:W-:Y:S05]  /*5ef0*/  BSYNC B1 ;  /* 0x0000000000017941 */ /* 0x000fea0003800000 */
.L_x_49:
        /* <DEDUP_REMOVED lines=12> */
.L_x_52:
[----:B------:R-:W-:Y:S05]  /*5fc0*/  BSYNC B1 ;  /* 0x0000000000017941 */ /* 0x000fea0003800000 */
.L_x_51:
        /* <DEDUP_REMOVED lines=12> */
.L_x_54:
[----:B------:R-:W-:Y:S05]  /*6090*/  BSYNC B1 ;  /* 0x0000000000017941 */ /* 0x000fea0003800000 */
.L_x_53:
        /* <DEDUP_REMOVED lines=12> */
.L_x_56:
[----:B------:R-:W-:Y:S05]  /*6160*/  BSYNC B1 ;  /* 0x0000000000017941 */ /* 0x000fea0003800000 */
.L_x_55:
        /* <DEDUP_REMOVED lines=12> */
.L_x_58:
[----:B------:R-:W-:Y:S05]  /*6230*/  BSYNC B1 ;  /* 0x0000000000017941 */ /* 0x000fea0003800000 */
.L_x_57:
        /* <DEDUP_REMOVED lines=12> */
.L_x_60:
[----:B------:R-:W-:Y:S05]  /*6300*/  BSYNC B1 ;  /* 0x0000000000017941 */ /* 0x000fea0003800000 */
.L_x_59:
        /* <DEDUP_REMOVED lines=12> */
.L_x_62:
[----:B------:R-:W-:Y:S05]  /*63d0*/  BSYNC B1 ;  /* 0x0000000000017941 */ /* 0x000fea0003800000 */
.L_x_61:
        /* <DEDUP_REMOVED lines=12> */
.L_x_64:
[----:B------:R-:W-:Y:S05]  /*64a0*/  BSYNC B1 ;  /* 0x0000000000017941 */ /* 0x000fea0003800000 */
.L_x_63:
        /* <DEDUP_REMOVED lines=12> */
.L_x_66:
[----:B------:R-:W-:Y:S05]  /*6570*/  BSYNC B1 ;  /* 0x0000000000017941 */ /* 0x000fea0003800000 */
.L_x_65:
        /* <DEDUP_REMOVED lines=12> */
.L_x_68:
[----:B------:R-:W-:Y:S05]  /*6640*/  BSYNC B1 ;  /* 0x0000000000017941 */ /* 0x000fea0003800000 */
.L_x_67:
        /* <DEDUP_REMOVED lines=12> */
.L_x_70:
[----:B------:R-:W-:Y:S05]  /*6710*/  BSYNC B1 ;  /* 0x0000000000017941 */ /* 0x000fea0003800000 */
.L_x_69:
        /* <DEDUP_REMOVED lines=12> */
.L_x_72:
[----:B------:R-:W-:Y:S05]  /*67e0*/  BSYNC B1 ;  /* 0x0000000000017941 */ /* 0x000fea0003800000 */
.L_x_71:
        /* <DEDUP_REMOVED lines=12> */
.L_x_74:
[----:B------:R-:W-:Y:S05]  /*68b0*/  BSYNC B1 ;  /* 0x0000000000017941 */ /* 0x000fea0003800000 */
.L_x_73:
        /* <DEDUP_REMOVED lines=12> */
.L_x_76:
[----:B------:R-:W-:Y:S05]  /*6980*/  BSYNC B1 ;  /* 0x0000000000017941 */ /* 0x000fea0003800000 */
.L_x_75:
        /* <DEDUP_REMOVED lines=12> */
.L_x_78:
[----:B------:R-:W-:Y:S05]  /*6a50*/  BSYNC B1 ;  /* 0x0000000000017941 */ /* 0x000fea0003800000 */
.L_x_77:
        /* <DEDUP_REMOVED lines=12> */
.L_x_80:
[----:B------:R-:W-:Y:S05]  /*6b20*/  BSYNC B1 ;  /* 0x0000000000017941 */ /* 0x000fea0003800000 */
.L_x_79:
        /* <DEDUP_REMOVED lines=12> */
.L_x_82:
[----:B------:R-:W-:Y:S05]  /*6bf0*/  BSYNC B1 ;  /* 0x0000000000017941 */ /* 0x000fea0003800000 */
.L_x_81:
        /* <DEDUP_REMOVED lines=12> */
.L_x_84:
[----:B------:R-:W-:Y:S05]  /*6cc0*/  BSYNC B1 ;  /* 0x0000000000017941 */ /* 0x000fea0003800000 */
.L_x_83:
        /* <DEDUP_REMOVED lines=12> */
.L_x_86:
[----:B------:R-:W-:Y:S05]  /*6d90*/  BSYNC B1 ;  /* 0x0000000000017941 */ /* 0x000fea0003800000 */
.L_x_85:
        /* <DEDUP_REMOVED lines=12> */
.L_x_88:
[----:B------:R-:W-:Y:S05]  /*6e60*/  BSYNC B1 ;  /* 0x0000000000017941 */ /* 0x000fea0003800000 */
.L_x_87:
        /* <DEDUP_REMOVED lines=12> */
.L_x_90:
[----:B------:R-:W-:Y:S05]  /*6f30*/  BSYNC B1 ;  /* 0x0000000000017941 */ /* 0x000fea0003800000 */
.L_x_89:
        /* <DEDUP_REMOVED lines=12> */
.L_x_92:
[----:B------:R-:W-:Y:S05]  /*7000*/  BSYNC B1 ;  /* 0x0000000000017941 */ /* 0x000fea0003800000 */
.L_x_91:
        /* <DEDUP_REMOVED lines=12> */
.L_x_94:
[----:B------:R-:W-:Y:S05]  /*70d0*/  BSYNC B1 ;  /* 0x0000000000017941 */ /* 0x000fea0003800000 */
.L_x_93:
        /* <DEDUP_REMOVED lines=12> */
.L_x_96:
[----:B------:R-:W-:Y:S05]  /*71a0*/  BSYNC B1 ;  /* 0x0000000000017941 */ /* 0x000fea0003800000 */
.L_x_95:
        /* <DEDUP_REMOVED lines=12> */
.L_x_98:
[----:B------:R-:W-:Y:S05]  /*7270*/  BSYNC B1 ;  /* 0x0000000000017941 */ /* 0x000fea0003800000 */
.L_x_97:
        /* <DEDUP_REMOVED lines=12> */
.L_x_100:
[----:B------:R-:W-:Y:S05]  /*7340*/  BSYNC B1 ;  /* 0x0000000000017941 */ /* 0x000fea0003800000 */
.L_x_99:
        /* <DEDUP_REMOVED lines=12> */
.L_x_102:
[----:B------:R-:W-:Y:S05]  /*7410*/  BSYNC B1 ;  /* 0x0000000000017941 */ /* 0x000fea0003800000 */
.L_x_101:
        /* <DEDUP_REMOVED lines=12> */
.L_x_104:
[----:B------:R-:W-:Y:S05]  /*74e0*/  BSYNC B1 ;  /* 0x0000000000017941 */ /* 0x000fea0003800000 */
.L_x_103:
        /* <DEDUP_REMOVED lines=12> */
.L_x_106:
[----:B------:R-:W-:Y:S05]  /*75b0*/  BSYNC B1 ;  /* 0x0000000000017941 */ /* 0x000fea0003800000 */
.L_x_105:
        /* <DEDUP_REMOVED lines=12> */
.L_x_108:
[----:B------:R-:W-:Y:S05]  /*7680*/  BSYNC B1 ;  /* 0x0000000000017941 */ /* 0x000fea0003800000 */
.L_x_107:
        /* <DEDUP_REMOVED lines=12> */
.L_x_110:
[----:B------:R-:W-:Y:S05]  /*7750*/  BSYNC B1 ;  /* 0x0000000000017941 */ /* 0x000fea0003800000 */
.L_x_109:
        /* <DEDUP_REMOVED lines=12> */
.L_x_112:
[----:B------:R-:W-:Y:S05]  /*7820*/  BSYNC B1 ;  /* 0x0000000000017941 */ /* 0x000fea0003800000 */
.L_x_111:
        /* <DEDUP_REMOVED lines=12> */
.L_x_114:
[----:B------:R-:W-:Y:S05]  /*78f0*/  BSYNC B1 ;  /* 0x0000000000017941 */ /* 0x000fea0003800000 */
.L_x_113:
        /* <DEDUP_REMOVED lines=12> */
.L_x_116:
[----:B------:R-:W-:Y:S05]  /*79c0*/  BSYNC B1 ;  /* 0x0000000000017941 */ /* 0x000fea0003800000 */
.L_x_115:
        /* <DEDUP_REMOVED lines=12> */
.L_x_118:
[----:B------:R-:W-:Y:S05]  /*7a90*/  BSYNC B1 ;  /* 0x0000000000017941 */ /* 0x000fea0003800000 */
.L_x_117:
        /* <DEDUP_REMOVED lines=12> */
.L_x_120:
[----:B------:R-:W-:Y:S05]  /*7b60*/  BSYNC B1 ;  /* 0x0000000000017941 */ /* 0x000fea0003800000 */
.L_x_119:
        /* <DEDUP_REMOVED lines=12> */
.L_x_122:
[----:B------:R-:W-:Y:S05]  /*7c30*/  BSYNC B1 ;  /* 0x0000000000017941 */ /* 0x000fea0003800000 */
.L_x_121:
        /* <DEDUP_REMOVED lines=12> */
.L_x_124:
[----:B------:R-:W-:Y:S05]  /*7d00*/  BSYNC B1 ;  /* 0x0000000000017941 */ /* 0x000fea0003800000 */
.L_x_123:
        /* <DEDUP_REMOVED lines=12> */
.L_x_126:
[----:B------:R-:W-:Y:S05]  /*7dd0*/  BSYNC B1 ;  /* 0x0000000000017941 */ /* 0x000fea0003800000 */
.L_x_125:
        /* <DEDUP_REMOVED lines=12> */
.L_x_128:
[----:B------:R-:W-:Y:S05]  /*7ea0*/  BSYNC B1 ;  /* 0x0000000000017941 */ /* 0x000fea0003800000 */
.L_x_127:
        /* <DEDUP_REMOVED lines=12> */
.L_x_130:
[----:B------:R-:W-:Y:S05]  /*7f70*/  BSYNC B1 ;  /* 0x0000000000017941 */ /* 0x000fea0003800000 */
.L_x_129:
        /* <DEDUP_REMOVED lines=12> */
.L_x_132:
[----:B------:R-:W-:Y:S05]  /*8040*/  BSYNC B1 ;  /* 0x0000000000017941 */ /* 0x000fea0003800000 */
.L_x_131:
        /* <DEDUP_REMOVED lines=12> */
.L_x_134:
[----:B------:R-:W-:Y:S05]  /*8110*/  BSYNC B1 ;  /* 0x0000000000017941 */ /* 0x000fea0003800000 */
.L_x_133:
        /* <DEDUP_REMOVED lines=12> */
.L_x_136:
[----:B------:R-:W-:Y:S05]  /*81e0*/  BSYNC B1 ;  /* 0x0000000000017941 */ /* 0x000fea0003800000 */
.L_x_135:
        /* <DEDUP_REMOVED lines=12> */
.L_x_138:
[----:B------:R-:W-:Y:S05]  /*82b0*/  BSYNC B1 ;  /* 0x0000000000017941 */ /* 0x000fea0003800000 */
.L_x_137:
        /* <DEDUP_REMOVED lines=12> */
.L_x_140:
[----:B------:R-:W-:Y:S05]  /*8380*/  BSYNC B1 ;  /* 0x0000000000017941 */ /* 0x000fea0003800000 */
.L_x_139:
        /* <DEDUP_REMOVED lines=12> */
.L_x_142:
[----:B------:R-:W-:Y:S05]  /*8450*/  BSYNC B1 ;  /* 0x0000000000017941 */ /* 0x000fea0003800000 */
.L_x_141:
        /* <DEDUP_REMOVED lines=12> */
.L_x_144:
[----:B------:R-:W-:Y:S05]  /*8520*/  BSYNC B1 ;  /* 0x0000000000017941 */ /* 0x000fea0003800000 */
.L_x_143:
        /* <DEDUP_REMOVED lines=12> */
.L_x_146:
[----:B------:R-:W-:Y:S05]  /*85f0*/  BSYNC B1 ;  /* 0x0000000000017941 */ /* 0x000fea0003800000 */
.L_x_145:
        /* <DEDUP_REMOVED lines=12> */
.L_x_148:
[----:B------:R-:W-:Y:S05]  /*86c0*/  BSYNC B1 ;  /* 0x0000000000017941 */ /* 0x000fea0003800000 */
.L_x_147:
        /* <DEDUP_REMOVED lines=12> */
.L_x_150:
[----:B------:R-:W-:Y:S05]  /*8790*/  BSYNC B1 ;  /* 0x0000000000017941 */ /* 0x000fea0003800000 */
.L_x_149:
        /* <DEDUP_REMOVED lines=12> */
.L_x_152:
[----:B------:R-:W-:Y:S05]  /*8860*/  BSYNC B1 ;  /* 0x0000000000017941 */ /* 0x000fea0003800000 */
.L_x_151:
        /* <DEDUP_REMOVED lines=12> */
.L_x_154:
[----:B------:R-:W-:Y:S05]  /*8930*/  BSYNC B1 ;  /* 0x0000000000017941 */ /* 0x000fea0003800000 */
.L_x_153:
        /* <DEDUP_REMOVED lines=12> */
.L_x_156:
[----:B------:R-:W-:Y:S05]  /*8a00*/  BSYNC B1 ;  /* 0x0000000000017941 */ /* 0x000fea0003800000 */
.L_x_155:
        /* <DEDUP_REMOVED lines=12> */
.L_x_158:
[----:B------:R-:W-:Y:S05]  /*8ad0*/  BSYNC B1 ;  /* 0x0000000000017941 */ /* 0x000fea0003800000 */
.L_x_157:
        /* <DEDUP_REMOVED lines=12> */
.L_x_160:
[----:B------:R-:W-:Y:S05]  /*8ba0*/  BSYNC B1 ;  /* 0x0000000000017941 */ /* 0x000fea0003800000 */
.L_x_159:
        /* <DEDUP_REMOVED lines=12> */
.L_x_162:
[----:B------:R-:W-:Y:S05]  /*8c70*/  BSYNC B1 ;  /* 0x0000000000017941 */ /* 0x000fea0003800000 */
.L_x_161:
        /* <DEDUP_REMOVED lines=12> */
.L_x_164:
[----:B------:R-:W-:Y:S05]  /*8d40*/  BSYNC B1 ;  /* 0x0000000000017941 */ /* 0x000fea0003800000 */
.L_x_163:
        /* <DEDUP_REMOVED lines=12> */
.L_x_166:
[----:B------:R-:W-:Y:S05]  /*8e10*/  BSYNC B1 ;  /* 0x0000000000017941 */ /* 0x000fea0003800000 */
.L_x_165:
        /* <DEDUP_REMOVED lines=12> */
.L_x_168:
[----:B------:R-:W-:Y:S05]  /*8ee0*/  BSYNC B1 ;  /* 0x0000000000017941 */ /* 0x000fea0003800000 */
.L_x_167:
        /* <DEDUP_REMOVED lines=12> */
.L_x_170:
[----:B------:R-:W-:Y:S05]  /*8fb0*/  BSYNC B1 ;  /* 0x0000000000017941 */ /* 0x000fea0003800000 */
.L_x_169:
        /* <DEDUP_REMOVED lines=12> */
.L_x_172:
[----:B------:R-:W-:Y:S05]  /*9080*/  BSYNC B1 ;  /* 0x0000000000017941 */ /* 0x000fea0003800000 */
.L_x_171:
        /* <DEDUP_REMOVED lines=12> */
.L_x_174:
[----:B------:R-:W-:Y:S05]  /*9150*/  BSYNC B1 ;  /* 0x0000000000017941 */ /* 0x000fea0003800000 */
.L_x_173:
        /* <DEDUP_REMOVED lines=12> */
.L_x_176:
[----:B------:R-:W-:Y:S05]  /*9220*/  BSYNC B1 ;  /* 0x0000000000017941 */ /* 0x000fea0003800000 */
.L_x_175:
        /* <DEDUP_REMOVED lines=12> */
.L_x_178:
[----:B------:R-:W-:Y:S05]  /*92f0*/  BSYNC B1 ;  /* 0x0000000000017941 */ /* 0x000fea0003800000 */
.L_x_177:
        /* <DEDUP_REMOVED lines=12> */
.L_x_180:
[----:B------:R-:W-:Y:S05]  /*93c0*/  BSYNC B1 ;  /* 0x0000000000017941 */ /* 0x000fea0003800000 */
.L_x_179:
        /* <DEDUP_REMOVED lines=12> */
.L_x_182:
[----:B------:R-:W-:Y:S05]  /*9490*/  BSYNC B1 ;  /* 0x0000000000017941 */ /* 0x000fea0003800000 */
.L_x_181:
        /* <DEDUP_REMOVED lines=12> */
.L_x_184:
[----:B------:R-:W-:Y:S05]  /*9560*/  BSYNC B1 ;  /* 0x0000000000017941 */ /* 0x000fea0003800000 */
.L_x_183:
        /* <DEDUP_REMOVED lines=12> */
.L_x_186:
[----:B------:R-:W-:Y:S05]  /*9630*/  BSYNC B1 ;  /* 0x0000000000017941 */ /* 0x000fea0003800000 */
.L_x_185:
        /* <DEDUP_REMOVED lines=12> */
.L_x_188:
[----:B------:R-:W-:Y:S05]  /*9700*/  BSYNC B1 ;  /* 0x0000000000017941 */ /* 0x000fea0003800000 */
.L_x_187:
        /* <DEDUP_REMOVED lines=12> */
.L_x_190:
[----:B------:R-:W-:Y:S05]  /*97d0*/  BSYNC B1 ;  /* 0x0000000000017941 */ /* 0x000fea0003800000 */
.L_x_189:
        /* <DEDUP_REMOVED lines=12> */
.L_x_192:
[----:B------:R-:W-:Y:S05]  /*98a0*/  BSYNC B1 ;  /* 0x0000000000017941 */ /* 0x000fea0003800000 */
.L_x_191:
[----:B-----5:R-:W-:Y:S01]  /*98b0*/  LOP3.LUT R32, R32, 0xff, RZ, 0xc0, !PT ;  /* 0x000000ff20207812 */ /* 0x020fe200078ec0ff */
[----:B------:R-:W-:Y:S01]  /*98c0*/  BSSY B1, `(.L_x_193) ;  /* 0x000000b000017945 */ /* 0x000fe20003800000 */
[----:B------:R-:W-:Y:S02]  /*98d0*/  ISETP.LT.OR P4, PT, R35, 0x99, !P1 ;  /* 0x000000992300780c */ /* 0x000fe40004f81670 */
[----:B------:R-:W-:-:S05]  /*98e0*/  F2FP.F16.E4M3.UNPACK_B R32, R32 ;  /* 0x00000020ff20723e */ /* 0x000fca00020006ff */
[----:B------:R-:W-:-:S05]  /*98f0*/  HADD2.F32 R32, -RZ, R32.H0_H0 ;  /* 0x20000020ff207230 */ /* 0x000fca0000004100 */
[----:B------:R-:W-:-:S04]  /*9900*/  FMUL R32, R32, UR21 ;  /* 0x0000001520207c20 */ /* 0x000fc80008400000 */
[----:B------:R-:W-:Y:S01]  /*9910*/  FFMA R32, R23, UR20, R32 ;  /* 0x0000001417207c23 */ /* 0x000fe20008000020 */
[----:B------:R-:W-:-:S04]  /*9920*/  PRMT R23, RZ, 0x7610, R23 ;  /* 0x00007610ff177816 */ /* 0x000fc80000000017 */
[----:B--2---:R-:W-:-:S05]  /*9930*/  F2FP.SATFINITE.E4M3.F32.PACK_AB_MERGE_C R33, RZ, R32, RZ ;  /* 0x00000020ff21723e */ /* 0x004fca00048070ff */
[----:B------:R2:W-:Y:S01]  /*9940*/  @!P3 STG.E.U8 desc[UR18][R24.64+0x99], R33 ;  /* 0x000099211800b986 */ /* 0x0005e2000c101112 */
[----:B------:R-:W-:Y:S05]  /*9950*/  @P4 BRA `(.L_x_194) ;  /* 0x0000000000044947 */ /* 0x000fea0003800000 */
[----:B------:R0:W5:Y:S02]  /*9960*/  LDG.E.U8 R23, desc[UR18][R30.64+0x98] ;  /* 0x000098121e177981 */ /* 0x000164000c1e1100 */
.L_x_194:
[----:B------:R-:W-:Y:S05]  /*9970*/  BSYNC B1 ;  /* 0x0000000000017941 */ /* 0x000fea0003800000 */
.L_x_193:
        /* <DEDUP_REMOVED lines=8> */
[----:B------:R-:W-:-:S05]  /*9a00*/  F2FP.SATFINITE.E4M3.F32.PACK_AB_MERGE_C R23, RZ, R23, RZ ;  /* 0x00000017ff17723e */ /* 0x000fca00048070ff */
[----:B------:R0:W-:Y:S01]  /*9a10*/  @!P4 STG.E.U8 desc[UR18][R26.64+0x98], R23 ;  /* 0x000098171a00c986 */ /* 0x0001e2000c101112 */
[----:B------:R-:W-:Y:S05]  /*9a20*/  @P3 BRA `(.L_x_196) ;  /* 0x0000000000043947 */ /* 0x000fea0003800000 */
[----:B------:R0:W5:Y:S02]  /*9a30*/  LDG.E.U8 R22, desc[UR18][R30.64+0x99] ;  /* 0x000099121e167981 */ /* 0x000164000c1e1100 */
.L_x_196:
[----:B------:R-:W-:Y:S05]  /*9a40*/  BSYNC B1 ;  /* 0x0000000000017941 */ /* 0x000fea0003800000 */
.L_x_195:
        /* <DEDUP_REMOVED lines=8> */
[----:B0-----:R-:W-:-:S05]  /*9ad0*/  F2FP.SATFINITE.E4M3.F32.PACK_AB_MERGE_C R23, RZ, R22, RZ ;  /* 0x00000016ff17723e */ /* 0x001fca00048070ff */
[----:B------:R0:W-:Y:S01]  /*9ae0*/  @!P3 STG.E.U8 desc[UR18][R26.64+0x99], R23 ;  /* 0x000099171a00b986 */ /* 0x0001e2000c101112 */
[----:B------:R-:W-:Y:S05]  /*9af0*/  @P4 BRA `(.L_x_198) ;  /* 0x0000000000044947 */ /* 0x000fea0003800000 */
[----:B------:R0:W5:Y:S02]  /*9b00*/  LDG.E.U8 R21, desc[UR18][R28.64+0xa0] ;  /* 0x0000a0121c157981 */ /* 0x000164000c1e1100 */
.L_x_198:
[----:B------:R-:W-:Y:S05]  /*9b10*/  BSYNC B1 ;  /* 0x0000000000017941 */ /* 0x000fea0003800000 */
.L_x_197:
        /* <DEDUP_REMOVED lines=12> */
.L_x_200:
[----:B------:R-:W-:Y:S05]  /*9be0*/  BSYNC B1 ;  /* 0x0000000000017941 */ /* 0x000fea0003800000 */
.L_x_199:
        /* <DEDUP_REMOVED lines=12> */
.L_x_202:
[----:B------:R-:W-:Y:S05]  /*9cb0*/  BSYNC B1 ;  /* 0x0000000000017941 */ /* 0x000fea0003800000 */
.L_x_201:
        /* <DEDUP_REMOVED lines=12> */
.L_x_204:
[----:B------:R-:W-:Y:S05]  /*9d80*/  BSYNC B1 ;  /* 0x0000000000017941 */ /* 0x000fea0003800000 */
.L_x_203:
        /* <DEDUP_REMOVED lines=12> */
.L_x_206:
[----:B------:R-:W-:Y:S05]  /*9e50*/  BSYNC B1 ;  /* 0x0000000000017941 */ /* 0x000fea0003800000 */
.L_x_205:
        /* <DEDUP_REMOVED lines=12> */
.L_x_208:
[----:B------:R-:W-:Y:S05]  /*9f20*/  BSYNC B1 ;  /* 0x0000000000017941 */ /* 0x000fea0003800000 */
.L_x_207:
        /* <DEDUP_REMOVED lines=12> */
.L_x_210:
[----:B------:R-:W-:Y:S05]  /*9ff0*/  BSYNC B1 ;  /* 0x0000000000017941 */ /* 0x000fea0003800000 */
.L_x_209:
        /* <DEDUP_REMOVED lines=12> */
.L_x_212:
[----:B------:R-:W-:Y:S05]  /*a0c0*/  BSYNC B1 ;  /* 0x0000000000017941 */ /* 0x000fea0003800000 */
.L_x_211:
        /* <DEDUP_REMOVED lines=12> */
.L_x_214:
[----:B------:R-:W-:Y:S05]  /*a190*/  BSYNC B1 ;  /* 0x0000000000017941 */ /* 0x000fea0003800000 */
.L_x_213:
        /* <DEDUP_REMOVED lines=12> */
.L_x_216:
[----:B------:R-:W-:Y:S05]  /*a260*/  BSYNC B1 ;  /* 0x0000000000017941 */ /* 0x000fea0003800000 */
.L_x_215:
        /* <DEDUP_REMOVED lines=12> */
.L_x_218:
[----:B------:R-:W-:Y:S05]  /*a330*/  BSYNC B1 ;  /* 0x0000000000017941 */ /* 0x000fea0003800000 */
.L_x_217:
        /* <DEDUP_REMOVED lines=12> */
.L_x_220:
[----:B------:R-:W-:Y:S05]  /*a400*/  BSYNC B1 ;  /* 0x0000000000017941 */ /* 0x000fea0003800000 */
.L_x_219:
        /* <DEDUP_REMOVED lines=12> */
.L_x_222:
[----:B------:R-:W-:Y:S05]  /*a4d0*/  BSYNC B1 ;  /* 0x0000000000017941 */ /* 0x000fea0003800000 */
.L_x_221:
        /* <DEDUP_REMOVED lines=12> */
.L_x_224:
[----:B------:R-:W-:Y:S05]  /*a5a0*/  BSYNC B1 ;  /* 0x0000000000017941 */ /* 0x000fea0003800000 */
.L_x_223:
        /* <DEDUP_REMOVED lines=12> */
.L_x_226:
[----:B------:R-:W-:Y:S05]  /*a670*/  BSYNC B1 ;  /* 0x0000000000017941 */ /* 0x000fea0003800000 */
.L_x_225:
        /* <DEDUP_REMOVED lines=12> */
.L_x_228:
[----:B------:R-:W-:Y:S05]  /*a740*/  BSYNC B1 ;  /* 0x0000000000017941 */ /* 0x000fea0003800000 */
.L_x_227:
        /* <DEDUP_REMOVED lines=12> */
.L_x_230:
[----:B------:R-:W-:Y:S05]  /*a810*/  BSYNC B1 ;  /* 0x0000000000017941 */ /* 0x000fea0003800000 */
.L_x_229:
        /* <DEDUP_REMOVED lines=12> */
.L_x_232:
[----:B------:R-:W-:Y:S05]  /*a8e0*/  BSYNC B1 ;  /* 0x0000000000017941 */ /* 0x000fea0003800000 */
.L_x_231:
        /* <DEDUP_REMOVED lines=12> */
.L_x_234:
[----:B------:R-:W-:Y:S05]  /*a9b0*/  BSYNC B1 ;  /* 0x0000000000017941 */ /* 0x000fea0003800000 */
.L_x_233:
        /* <DEDUP_REMOVED lines=12> */
.L_x_236:
[----:B------:R-:W-:Y:S05]  /*aa80*/  BSYNC B1 ;  /* 0x0000000000017941 */ /* 0x000fea0003800000 */
.L_x_235:
[----:B-----5:R-:W-:Y:S01]  /*aa90*/  LOP3.LUT R2, R2, 0xff, RZ, 0xc0, !PT ;  /* 0x000000ff02027812 */ /* 0x020fe200078ec0ff */
[----:B------:R-:W-:Y:S01]  /*aaa0*/  BSSY B1, `(.L_x_237) ;  /* 0x000000b000017945 */ /* 0x000fe20003800000 */
[----:B------:R-:W-:Y:S02]  /*aab0*/  ISETP.LT.OR P4, PT, R35, 0xc9, !P0 ;  /* 0x000000c92300780c */ /* 0x000fe40004781670 */
[----:B------:R-:W-:-:S05]  /*aac0*/  F2FP.F16.E4M3.UNPACK_B R2, R2 ;  /* 0x00000002ff02723e */ /* 0x000fca00020006ff */
[----:B------:R-:W-:-:S05]  /*aad0*/  HADD2.F32 R2, -RZ, R2.H0_H0 ;  /* 0x20000002ff027230 */ /* 0x000fca0000004100 */
[----:B0-----:R-:W-:-:S04]  /*aae0*/  FMUL R3, R2, UR21 ;  /* 0x0000001502037c20 */ /* 0x001fc80008400000 */
[----:B------:R-:W-:Y:S01]  /*aaf0*/  FFMA R3, R0, UR20, R3 ;  /* 0x0000001400037c23 */ /* 0x000fe20008000003 */
[----:B------:R-:W-:-:S04]  /*ab00*/  PRMT R0, RZ, 0x7610, R0 ;  /* 0x00007610ff007816 */ /* 0x000fc80000000000 */
[----:B------:R-:W-:-:S05]  /*ab10*/  F2FP.SATFINITE.E4M3.F32.PACK_AB_MERGE_C R3, RZ, R3, RZ ;  /* 0x00000003ff03723e */ /* 0x000fca00048070ff */
[----:B------:R0:W-:Y:S01]  /*ab20*/  @!P3 STG.E.U8 desc[UR18][R26.64+0xc1], R3 ;  /* 0x0000c1031a00b986 */ /* 0x0001e2000c101112 */
[----:B------:R-:W-:Y:S05]  /*ab30*/  @P4 BRA `(.L_x_238) ;  /* 0x0000000000044947 */ /* 0x000fea0003800000 */
[----:B------:R0:W5:Y:S02]  /*ab40*/  LDG.E.U8 R0, desc[UR18][R28.64+0xc8] ;  /* 0x0000c8121c007981 */ /* 0x000164000c1e1100 */
.L_x_238:
[----:B------:R-:W-:Y:S05]  /*ab50*/  BSYNC B1 ;  /* 0x0000000000017941 */ /* 0x000fea0003800000 */
.L_x_237:
[----:B------:R-:W2:Y:S01]  /*ab60*/  LDL.LU R2, [R1] ;  /* 0x0000000001027983 */ /* 0x000ea20000300800 */
[----:B-----5:R-:W-:Y:S01]  /*ab70*/  LOP3.LUT R0, R0, 0xff, RZ, 0xc0, !PT ;  /* 0x000000ff00007812 */ /* 0x020fe200078ec0ff */
[----:B------:R-:W-:Y:S01]  /*ab80*/  BSSY B1, `(.L_x_239) ;  /* 0x000000b000017945 */ /* 0x000fe20003800000 */
[----:B------:R-:W-:Y:S02]  /*ab90*/  ISETP.LT.OR P3, PT, R35, 0xca, !P0 ;  /* 0x000000ca2300780c */ /* 0x000fe40004761670 */
[----:B------:R-:W-:-:S05]  /*aba0*/  F2FP.F16.E4M3.UNPACK_B R0, R0 ;  /* 0x00000000ff00723e */ /* 0x000fca00020006ff */
[----:B------:R-:W-:-:S05]  /*abb0*/  HADD2.F32 R0, -RZ, R0.H0_H0 ;  /* 0x20000000ff007230 */ /* 0x000fca0000004100 */
[----:B------:R-:W-:-:S04]  /*abc0*/  FMUL R0, R0, UR21 ;  /* 0x0000001500007c20 */ /* 0x000fc80008400000 */
[----:B--2---:R-:W-:-:S05]  /*abd0*/  FFMA R0, R2, UR20, R0 ;  /* 0x0000001402007c23 */ /* 0x004fca0008000000 */
[----:B0-----:R-:W-:Y:S02]  /*abe0*/  F2FP.SATFINITE.E4M3.F32.PACK_AB_MERGE_C R3, RZ, R0, RZ ;  /* 0x00000000ff03723e */ /* 0x001fe400048070ff */
[----:B------:R-:W-:-:S03]  /*abf0*/  PRMT R0, RZ, 0x7610, R0 ;  /* 0x00007610ff007816 */ /* 0x000fc60000000000 */
[----:B------:R0:W-:Y:S01]  /*ac00*/  @!P4 STG.E.U8 desc[UR18][R24.64+0xc8], R3 ;  /* 0x0000c8031800c986 */ /* 0x0001e2000c101112 */
[----:B------:R-:W-:Y:S05]  /*ac10*/  @P3 BRA `(.L_x_240) ;  /* 0x0000000000043947 */ /* 0x000fea0003800000 */
[----:B------:R2:W5:Y:S02]  /*ac20*/  LDG.E.U8 R0, desc[UR18][R28.64+0xc9] ;  /* 0x0000c9121c007981 */ /* 0x000564000c1e1100 */
.L_x_240:
[----:B------:R-:W-:Y:S05]  /*ac30*/  BSYNC B1 ;  /* 0x0000000000017941 */ /* 0x000fea0003800000 */
.L_x_239:
[----:B------:R-:W3:Y:S01]  /*ac40*/  LDL.LU R2, [R1+0x4] ;  /* 0x0000040001027983 */ /* 0x000ee20000300800 */
[----:B-----5:R-:W-:Y:S01]  /*ac50*/  LOP3.LUT R0, R0, 0xff, RZ, 0xc0, !PT ;  /* 0x000000ff00007812 */ /* 0x020fe200078ec0ff */
[----:B------:R-:W-:Y:S01]  /*ac60*/  BSSY B1, `(.L_x_241) ;  /* 0x000000b000017945 */ /* 0x000fe20003800000 */
[----:B------:R-:W-:Y:S02]  /*ac70*/  ISETP.LT.OR P4, PT, R35, 0xc9, !P1 ;  /* 0x000000c92300780c */ /* 0x000fe40004f81670 */
[----:B------:R-:W-:-:S05]  /*ac80*/  F2FP.F16.E4M3.UNPACK_B R0, R0 ;  /* 0x00000000ff00723e */ /* 0x000fca00020006ff */
[----:B------:R-:W-:-:S05]  /*ac90*/  HADD2.F32 R0, -RZ, R0.H0_H0 ;  /* 0x20000000ff007230 */ /* 0x000fca0000004100 */
[----:B------:R-:W-:-:S04]  /*aca0*/  FMUL R0, R0, UR21 ;  /* 0x0000001500007c20 */ /* 0x000fc80008400000 */
[----:B---3--:R-:W-:-:S05]  /*acb0*/  FFMA R0, R2, UR20, R0 ;  /* 0x0000001402007c23 */ /* 0x008fca0008000000 */
[----:B0-----:R-:W-:Y:S02]  /*acc0*/  F2FP.SATFINITE.E4M3.F32.PACK_AB_MERGE_C R3, RZ, R0, RZ ;  /* 0x00000000ff03723e */ /* 0x001fe400048070ff */
[----:B------:R-:W-:-:S03]  /*acd0*/  PRMT R0, RZ, 0x7610, R0 ;  /* 0x00007610ff007816 */ /* 0x000fc60000000000 */
[----:B------:R0:W-:Y:S01]  /*ace0*/  @!P3 STG.E.U8 desc[UR18][R24.64+0xc9], R3 ;  /* 0x0000c9031800b986 */ /* 0x0001e2000c101112 */
[----:B------:R-:W-:Y:S05]  /*acf0*/  @P4 BRA `(.L_x_242) ;  /* 0x0000000000044947 */ /* 0x000fea0003800000 */
[----:B------:R3:W5:Y:S02]  /*ad00*/  LDG.E.U8 R0, desc[UR18][R30.64+0xc8] ;  /* 0x0000c8121e007981 */ /* 0x000764000c1e1100 */
.L_x_242:
[----:B------:R-:W-:Y:S05]  /*ad10*/  BSYNC B1 ;  /* 0x0000000000017941 */ /* 0x000fea0003800000 */
.L_x_241:
[----:B------:R-:W2:Y:S01]  /*ad20*/  LDL.LU R2, [R1+0x8] ;  /* 0x0000080001027983 */ /* 0x000ea20000300800 */
        /* <DEDUP_REMOVED lines=12> */
.L_x_244:
[----:B------:R-:W-:Y:S05]  /*adf0*/  BSYNC B1 ;  /* 0x0000000000017941 */ /* 0x000fea0003800000 */
.L_x_243:
        /* <DEDUP_REMOVED lines=13> */
.L_x_246:
[----:B------:R-:W-:Y:S05]  /*aed0*/  BSYNC B1 ;  /* 0x0000000000017941 */ /* 0x000fea0003800000 */
.L_x_245:
        /* <DEDUP_REMOVED lines=13> */
.L_x_248:
[----:B------:R-:W-:Y:S05]  /*afb0*/  BSYNC B1 ;  /* 0x0000000000017941 */ /* 0x000fea0003800000 */
.L_x_247:
        /* <DEDUP_REMOVED lines=13> */
.L_x_250:
[----:B------:R-:W-:Y:S05]  /*b090*/  BSYNC B1 ;  /* 0x0000000000017941 */ /* 0x000fea0003800000 */
.L_x_249:
        /* <DEDUP_REMOVED lines=13> */
.L_x_252:
[----:B------:R-:W-:Y:S05]  /*b170*/  BSYNC B1 ;  /* 0x0000000000017941 */ /* 0x000fea0003800000 */
.L_x_251:
        /* <DEDUP_REMOVED lines=13> */
.L_x_254:
[----:B------:R-:W-:Y:S05]  /*b250*/  BSYNC B1 ;  /* 0x0000000000017941 */ /* 0x000fea0003800000 */
.L_x_253:
        /* <DEDUP_REMOVED lines=13> */
.L_x_256:
[----:B------:R-:W-:Y:S05]  /*b330*/  BSYNC B1 ;  /* 0x0000000000017941 */ /* 0x000fea0003800000 */
.L_x_255:
        /* <DEDUP_REMOVED lines=13> */
.L_x_258:
[----:B------:R-:W-:Y:S05]  /*b410*/  BSYNC B1 ;  /* 0x0000000000017941 */ /* 0x000fea0003800000 */
.L_x_257:
        /* <DEDUP_REMOVED lines=13> */
.L_x_260:
[----:B------:R-:W-:Y:S05]  /*b4f0*/  BSYNC B1 ;  /* 0x0000000000017941 */ /* 0x000fea0003800000 */
.L_x_259:
        /* <DEDUP_REMOVED lines=13> */
.L_x_262:
[----:B------:R-:W-:Y:S05]  /*b5d0*/  BSYNC B1 ;  /* 0x0000000000017941 */ /* 0x000fea0003800000 */
.L_x_261:
        /* <DEDUP_REMOVED lines=13> */
.L_x_264:
[----:B------:R-:W-:Y:S05]  /*b6b0*/  BSYNC B1 ;  /* 0x0000000000017941 */ /* 0x000fea0003800000 */
.L_x_263:
        /* <DEDUP_REMOVED lines=13> */
.L_x_266:
[----:B------:R-:W-:Y:S05]  /*b790*/  BSYNC B1 ;  /* 0x0000000000017941 */ /* 0x000fea0003800000 */
.L_x_265:
        /* <DEDUP_REMOVED lines=13> */
.L_x_268:
[----:B------:R-:W-:Y:S05]  /*b870*/  BSYNC B1 ;  /* 0x0000000000017941 */ /* 0x000fea0003800000 */
.L_x_267:
        /* <DEDUP_REMOVED lines=13> */
.L_x_270:
[----:B------:R-:W-:Y:S05]  /*b950*/  BSYNC B1 ;  /* 0x0000000000017941 */ /* 0x000fea0003800000 */
.L_x_269:
        /* <DEDUP_REMOVED lines=13> */
.L_x_272:
[----:B------:R-:W-:Y:S05]  /*ba30*/  BSYNC B1 ;  /* 0x0000000000017941 */ /* 0x000fea0003800000 */
.L_x_271:
        /* <DEDUP_REMOVED lines=13> */
.L_x_274:
[----:B------:R-:W-:Y:S05]  /*bb10*/  BSYNC B1 ;  /* 0x0000000000017941 */ /* 0x000fea0003800000 */
.L_x_273:
        /* <DEDUP_REMOVED lines=13> */
.L_x_276:
[----:B------:R-:W-:Y:S05]  /*bbf0*/  BSYNC B1 ;  /* 0x0000000000017941 */ /* 0x000fea0003800000 */
.L_x_275:
        /* <DEDUP_REMOVED lines=13> */
.L_x_278:
[----:B------:R-:W-:Y:S05]  /*bcd0*/  BSYNC B1 ;  /* 0x0000000000017941 */ /* 0x000fea0003800000 */
.L_x_277:
        /* <DEDUP_REMOVED lines=13> */
.L_x_280:
[----:B------:R-:W-:Y:S05]  /*bdb0*/  BSYNC B1 ;  /* 0x0000000000017941 */ /* 0x000fea0003800000 */
.L_x_279:
        /* <DEDUP_REMOVED lines=13> */
.L_x_282:
[----:B------:R-:W-:Y:S05]  /*be90*/  BSYNC B1 ;  /* 0x0000000000017941 */ /* 0x000fea0003800000 */
.L_x_281:
        /* <DEDUP_REMOVED lines=13> */
.L_x_284:
[----:B------:R-:W-:Y:S05]  /*bf70*/  BSYNC B1 ;  /* 0x0000000000017941 */ /* 0x000fea0003800000 */
.L_x_283:
        /* <DEDUP_REMOVED lines=13> */
.L_x_286:
[----:B------:R-:W-:Y:S05]  /*c050*/  BSYNC B1 ;  /* 0x0000000000017941 */ /* 0x000fea0003800000 */
.L_x_285:
        /* <DEDUP_REMOVED lines=13> */
.L_x_288:
[----:B------:R-:W-:Y:S05]  /*c130*/  BSYNC B1 ;  /* 0x0000000000017941 */ /* 0x000fea0003800000 */
.L_x_287:
        /* <DEDUP_REMOVED lines=13> */
.L_x_290:
[----:B------:R-:W-:Y:S05]  /*c210*/  BSYNC B1 ;  /* 0x0000000000017941 */ /* 0x000fea0003800000 */
.L_x_289:
        /* <DEDUP_REMOVED lines=13> */
.L_x_292:
[----:B------:R-:W-:Y:S05]  /*c2f0*/  BSYNC B1 ;  /* 0x0000000000017941 */ /* 0x000fea0003800000 */
.L_x_291:
[----:B------:R-:W-:Y:S05]  /*c300*/  @P1 BRA `(.L_x_293) ;  /* 0x00000020009c1947 */ /* 0x000fea0003800000 */
[----:B------:R-:W2:Y:S01]  /*c310*/  LDL.LU R2, [R1+0x6c] ;  /* 0x00006c0001027983 */ /* 0x000ea20000300800 */
[----:B-----5:R-:W-:-:S04]  /*c320*/  LOP3.LUT R0, R0, 0xff, RZ, 0xc0, !PT ;  /* 0x000000ff00007812 */ /* 0x020fc800078ec0ff */
[----:B------:R-:W-:-:S05]  /*c330*/  F2FP.F16.E4M3.UNPACK_B R0, R0 ;  /* 0x00000000ff00723e */ /* 0x000fca00020006ff */
[----:B------:R-:W-:-:S05]  /*c340*/  HADD2.F32 R0, -RZ, R0.H0_H0 ;  /* 0x20000000ff007230 */ /* 0x000fca0000004100 */
[----:B------:R-:W-:-:S04]  /*c350*/  FMUL R0, R0, UR21 ;  /* 0x0000001500007c20 */ /* 0x000fc80008400000 */
[----:B--2---:R-:W-:-:S05]  /*c360*/  FFMA R0, R2, UR20, R0 ;  /* 0x0000001402007c23 */ /* 0x004fca0008000000 */
[----:B0-----:R-:W-:-:S05]  /*c370*/  F2FP.SATFINITE.E4M3.F32.PACK_AB_MERGE_C R3, RZ, R0, RZ ;  /* 0x00000000ff03723e */ /* 0x001fca00048070ff */
[----:B------:R0:W-:Y:S01]  /*c380*/  STG.E.U8 desc[UR18][R26.64+0xf9], R3 ;  /* 0x0000f9031a007986 */ /* 0x0001e2000c101112 */
[----:B------:R-:W-:Y:S05]  /*c390*/  BRA `(.L_x_293) ;  /* 0x0000002000787947 */ /* 0x000fea0003800000 */
.L_x_36:
[----:B------:R-:W-:Y:S01]  /*c3a0*/  ISETP.GE.AND P1, PT, R38, 0x1, PT ;  /* 0x000000012600780c */ /* 0x000fe20003f26270 */
[----:B------:R-:W-:Y:S01]  /*c3b0*/  FMUL R228, R228, UR20 ;  /* 0x00000014e4e47c20 */ /* 0x000fe20008400000 */
[----:B------:R-:W-:Y:S01]  /*c3c0*/  FMUL R227, R227, UR20 ;  /* 0x00000014e3e37c20 */ /* 0x000fe20008400000 */
[----:B------:R-:W-:Y:S01]  /*c3d0*/  ISETP.GE.AND P0, PT, R38, 0x9, PT ;  /* 0x000000092600780c */ /* 0x000fe20003f06270 */
[----:B------:R-:W-:Y:S01]  /*c3e0*/  FMUL R226, R226, UR20 ;  /* 0x00000014e2e27c20 */ /* 0x000fe20008400000 */
[C---:B------:R-:W-:Y:S02]  /*c3f0*/  ISETP.LT.OR P4, PT, R35.reuse, 0x1, !P1 ;  /* 0x000000012300780c */ /* 0x040fe40004f81670 */
[----:B------:R-:W-:Y:S02]  /*c400*/  ISETP.LT.OR P5, PT, R35, 0x2, !P1 ;  /* 0x000000022300780c */ /* 0x000fe40004fa1670 */
[----:B------:R-:W-:Y:S02]  /*c410*/  F2FP.SATFINITE.E4M3.F32.PACK_AB_MERGE_C R29, RZ, R228, RZ ;  /* 0x000000e4ff1d723e */ /* 0x000fe400048070ff */
[----:B------:R-:W-:-:S02]  /*c420*/  F2FP.SATFINITE.E4M3.F32.PACK_AB_MERGE_C R227, RZ, R227, RZ ;  /* 0x000000e3ffe3723e */ /* 0x000fc400048070ff */
[----:B------:R-:W-:Y:S01]  /*c430*/  ISETP.LT.OR P3, PT, R35, 0x1, !P0 ;  /* 0x000000012300780c */ /* 0x000fe20004761670 */
[----:B------:R-:W-:-:S04]  /*c440*/  FMUL R225, R225, UR20 ;  /* 0x00000014e1e17c20 */ /* 0x000fc80008400000 */
[----:B------:R0:W-:Y:S01]  /*c450*/  @!P4 STG.E.U8 desc[UR18][R24.64], R29 ;  /* 0x0000001d1800c986 */ /* 0x0001e2000c101112 */
[----:B------:R-:W-:-:S03]  /*c460*/  ISETP.LT.OR P4, PT, R35, 0x2, !P0 ;  /* 0x000000022300780c */ /* 0x000fc60004781670 */
[----:B------:R2:W-:Y:S01]  /*c470*/  @!P5 STG.E.U8 desc[UR18][R24.64+0x1], R227 ;  /* 0x000001e31800d986 */ /* 0x0005e2000c101112 */
[C---:B------:R-:W-:Y:S01]  /*c480*/  ISETP.LT.OR P5, PT, R35.reuse, 0x9, !P1 ;  /* 0x000000092300780c */ /* 0x040fe20004fa1670 */
[----:B------:R-:W-:Y:S01]  /*c490*/  FMUL R224, R224, UR20 ;  /* 0x00000014e0e07c20 */ /* 0x000fe20008400000 */
[----:B------:R-:W-:Y:S01]  /*c4a0*/  ISETP.LT.OR P6, PT, R35, 0xa, !P1 ;  /* 0x0000000a2300780c */ /* 0x000fe20004fc1670 */
[----:B------:R-:W-:Y:S01]  /*c4b0*/  FMUL R223, R223, UR20 ;  /* 0x00000014dfdf7c20 */ /* 0x000fe20008400000 */
[----:B------:R-:W-:Y:S02]  /*c4c0*/  F2FP.SATFINITE.E4M3.F32.PACK_AB_MERGE_C R31, RZ, R226, RZ ;  /* 0x000000e2ff1f723e */ /* 0x000fe400048070ff */
[----:B------:R-:W-:Y:S02]  /*c4d0*/  F2FP.SATFINITE.E4M3.F32.PACK_AB_MERGE_C R225, RZ, R225, RZ ;  /* 0x000000e1ffe1723e */ /* 0x000fe400048070ff */
[----:B0-----:R-:W-:Y:S01]  /*c4e0*/  F2FP.SATFINITE.E4M3.F32.PACK_AB_MERGE_C R29, RZ, R224, RZ ;  /* 0x000000e0ff1d723e */ /* 0x001fe200048070ff */
[----:B------:R-:W-:Y:S01]  /*c4f0*/  @!P3 STG.E.U8 desc[UR18][R26.64], R31 ;  /* 0x0000001f1a00b986 */ /* 0x000fe2000c101112 */
[----:B------:R-:W-:-:S02]  /*c500*/  F2FP.SATFINITE.E4M3.F32.PACK_AB_MERGE_C R223, RZ, R223, RZ ;  /* 0x000000dfffdf723e */ /* 0x000fc400048070ff */
[C---:B------:R-:W-:Y:S01]  /*c510*/  ISETP.LT.OR P3, PT, R35.reuse, 0x9, !P0 ;  /* 0x000000092300780c */ /* 0x040fe20004761670 */
[----:B------:R-:W-:Y:S01]  /*c520*/  @!P4 STG.E.U8 desc[UR18][R26.64+0x1], R225 ;  /* 0x000001e11a00c986 */ /* 0x000fe2000c101112 */
[----:B------:R-:W-:-:S03]  /*c530*/  ISETP.LT.OR P4, PT, R35, 0xa, !P0 ;  /* 0x0000000a2300780c */ /* 0x000fc60004781670 */
[----:B------:R0:W-:Y:S01]  /*c540*/  @!P5 STG.E.U8 desc[UR18][R24.64+0x8], R29 ;  /* 0x0000081d1800d986 */ /* 0x0001e2000c101112 */
[----:B------:R-:W-:Y:S01]  /*c550*/  ISETP.LT.OR P5, PT, R35, 0x11, !P1 ;  /* 0x000000112300780c */ /* 0x000fe20004fa1670 */
[----:B------:R-:W-:Y:S01]  /*c560*/  FMUL R222, R222, UR20 ;  /* 0x00000014dede7c20 */ /* 0x000fe20008400000 */
[----:B------:R-:W-:Y:S01]  /*c570*/  FMUL R221, R221, UR20 ;  /* 0x00000014dddd7c20 */ /* 0x000fe20008400000 */
[----:B------:R-:W-:Y:S01]  /*c580*/  FMUL R220, R220, UR20 ;  /* 0x00000014dcdc7c20 */ /* 0x000fe20008400000 */
[----:B------:R-:W-:Y:S01]  /*c590*/  @!P6 STG.E.U8 desc[UR18][R24.64+0x9], R223 ;  /* 0x000009df1800e986 */ /* 0x000fe2000c101112 */
[----:B------:R-:W-:Y:S01]  /*c5a0*/  ISETP.LT.OR P6, PT, R35, 0x12, !P1 ;  /* 0x000000122300780c */ /* 0x000fe20004fc1670 */
[----:B------:R-:W-:Y:S01]  /*c5b0*/  FMUL R219, R219, UR20 ;  /* 0x00000014dbdb7c20 */ /* 0x000fe20008400000 */
[----:B------:R-:W-:Y:S01]  /*c5c0*/  F2FP.SATFINITE.E4M3.F32.PACK_AB_MERGE_C R33, RZ, R222, RZ ;  /* 0x000000deff21723e */ /* 0x000fe200048070ff */
[----:B--2---:R-:W2:Y:S01]  /*c5d0*/  LDL.LU R227, [R1+0x8] ;  /* 0x0000080001e37983 */ /* 0x004ea20000300800 */
[----:B------:R-:W-:-:S02]  /*c5e0*/  F2FP.SATFINITE.E4M3.F32.PACK_AB_MERGE_C R221, RZ, R221, RZ ;  /* 0x000000ddffdd723e */ /* 0x000fc400048070ff */
[----:B0-----:R-:W-:Y:S01]  /*c5f0*/  F2FP.SATFINITE.E4M3.F32.PACK_AB_MERGE_C R29, RZ, R220, RZ ;  /* 0x000000dcff1d723e */ /* 0x001fe200048070ff */
[----:B------:R-:W3:Y:S04]  /*c600*/  LDL.LU R226, [R1+0x4] ;  /* 0x0000040001e27983 */ /* 0x000ee80000300800 */
[----:B------:R-:W4:Y:S01]  /*c610*/  LDL.LU R224, [R1] ;  /* 0x0000000001e07983 */ /* 0x000f220000300800 */
[----:B------:R-:W-:-:S03]  /*c620*/  F2FP.SATFINITE.E4M3.F32.PACK_AB_MERGE_C R219, RZ, R219, RZ ;  /* 0x000000dbffdb723e */ /* 0x000fc600048070ff */
[----:B------:R-:W-:Y:S01]  /*c630*/  @!P3 STG.E.U8 desc[UR18][R26.64+0x8], R33 ;  /* 0x000008211a00b986 */ /* 0x000fe2000c101112 */
[----:B------:R-:W-:-:S03]  /*c640*/  ISETP.LT.OR P3, PT, R35, 0x11, !P0 ;  /* 0x000000112300780c */ /* 0x000fc60004761670 */
        /* <DEDUP_REMOVED lines=11> */
[----:B------:R-:W-:Y:S01]  /*c700*/  FMUL R214, R214, UR20 ;  /* 0x00000014d6d67c20 */ /* 0x000fe20008400000 */
[----:B------:R-:W-:Y:S01]  /*c710*/  F2FP.SATFINITE.E4M3.F32.PACK_AB_MERGE_C R217, RZ, R217, RZ ;  /* 0x000000d9ffd9723e */ /* 0x000fe200048070ff */
[----:B------:R-:W-:Y:S01]  /*c720*/  FMUL R213, R213, UR20 ;  /* 0x00000014d5d57c20 */ /* 0x000fe20008400000 */
[----:B0-----:R-:W-:Y:S01]  /*c730*/  F2FP.SATFINITE.E4M3.F32.PACK_AB_MERGE_C R29, RZ, R216, RZ ;  /* 0x000000d8ff1d723e */ /* 0x001fe200048070ff */
[----:B------:R-:W-:Y:S01]  /*c740*/  @!P3 STG.E.U8 desc[UR18][R26.64+0x10], R31 ;  /* 0x0000101f1a00b986 */ /* 0x000fe2000c101112 */
[----:B------:R-:W-:-:S02]  /*c750*/  F2FP.SATFINITE.E4M3.F32.PACK_AB_MERGE_C R215, RZ, R215, RZ ;  /* 0x000000d7ffd7723e */ /* 0x000fc400048070ff */
[C---:B------:R-:W-:Y:S01]  /*c760*/  ISETP.LT.OR P3, PT, R35.reuse, 0x19, !P0 ;  /* 0x000000192300780c */ /* 0x040fe20004761670 */
[----:B------:R-:W-:Y:S01]  /*c770*/  @!P4 STG.E.U8 desc[UR18][R26.64+0x11], R217 ;  /* 0x000011d91a00c986 */ /* 0x000fe2000c101112 */
[----:B------:R-:W-:-:S03]  /*c780*/  ISETP.LT.OR P4, PT, R35, 0x1a, !P0 ;  /* 0x0000001a2300780c */ /* 0x000fc60004781670 */
[----:B------:R0:W-:Y:S01]  /*c790*/  @!P5 STG.E.U8 desc[UR18][R24.64+0x18], R29 ;  /* 0x0000181d1800d986 */ /* 0x0001e2000c101112 */
[C---:B------:R-:W-:Y:S01]  /*c7a0*/  ISETP.LT.OR P5, PT, R35.reuse, 0x21, !P1 ;  /* 0x000000212300780c */ /* 0x040fe20004fa1670 */
[----:B------:R-:W-:Y:S02]  /*c7b0*/  FMUL R212, R212, UR20 ;  /* 0x00000014d4d47c20 */ /* 0x000fe40008400000 */
[----:B------:R-:W-:Y:S01]  /*c7c0*/  @!P6 STG.E.U8 desc[UR18][R24.64+0x19], R215 ;  /* 0x000019d71800e986 */ /* 0x000fe2000c101112 */
[----:B------:R-:W-:Y:S01]  /*c7d0*/  ISETP.LT.OR P6, PT, R35, 0x22, !P1 ;  /* 0x000000222300780c */ /* 0x000fe20004fc1670 */
[----:B------:R-:W-:Y:S01]  /*c7e0*/  FMUL R211, R211, UR20 ;  /* 0x00000014d3d37c20 */ /* 0x000fe20008400000 */
[----:B------:R-:W-:Y:S01]  /*c7f0*/  F2FP.SATFINITE.E4M3.F32.PACK_AB_MERGE_C R33, RZ, R214, RZ ;  /* 0x000000d6ff21723e */ /* 0x000fe200048070ff */
[----:B------:R-:W-:Y:S01]  /*c800*/  FMUL R210, R210, UR20 ;  /* 0x00000014d2d27c20 */ /* 0x000fe20008400000 */
[----:B------:R-:W-:Y:S01]  /*c810*/  F2FP.SATFINITE.E4M3.F32.PACK_AB_MERGE_C R213, RZ, R213, RZ ;  /* 0x000000d5ffd5723e */ /* 0x000fe200048070ff */
[----:B------:R-:W-:Y:S01]  /*c820*/  FMUL R209, R209, UR20 ;  /* 0x00000014d1d17c20 */ /* 0x000fe20008400000 */
        /* <DEDUP_REMOVED lines=8> */
[----:B------:R-:W-:-:S03]  /*c8b0*/  ISETP.LT.OR P5, PT, R35, 0x29, !P1 ;  /* 0x000000292300780c */ /* 0x000fc60004fa1670 */
        /* <DEDUP_REMOVED lines=240> */
[----:B------:R1:W-:Y:S01]  /*d7c0*/  @!P6 STG.E.U8 desc[UR18][R24.64+0x99], R23 ;  /* 0x000099171800e986 */ /* 0x0003e2000c101112 */
        /* <DEDUP_REMOVED lines=11> */
[----:B------:R0:W-:Y:S01]  /*d880*/  @!P4 STG.E.U8 desc[UR18][R26.64+0x99], R21 ;  /* 0x000099151a00c986 */ /* 0x0001e2000c101112 */
[----:B------:R-:W-:-:S03]  /*d890*/  ISETP.LT.OR P4, PT, R35, 0xa2, !P0 ;  /* 0x000000a22300780c */ /* 0x000fc60004781670 */
[----:B------:R-:W-:Y:S01]  /*d8a0*/  @!P5 STG.E.U8 desc[UR18][R24.64+0xa0], R29 ;  /* 0x0000a01d1800d986 */ /* 0x000fe2000c101112 */
[----:B------:R-:W-:-:S03]  /*d8b0*/  ISETP.LT.OR P5, PT, R35, 0xa9, !P1 ;  /* 0x000000a92300780c */ /* 0x000fc60004fa1670 */
[----:B------:R2:W-:Y:S01]  /*d8c0*/  @!P6 STG.E.U8 desc[UR18][R24.64+0xa1], R19 ;  /* 0x0000a1131800e986 */ /* 0x0005e2000c101112 */
[----:B------:R-:W-:Y:S01]  /*d8d0*/  ISETP.LT.OR P6, PT, R35, 0xaa, !P1 ;  /* 0x000000aa2300780c */ /* 0x000fe20004fc1670 */
[----:B------:R-:W-:Y:S01]  /*d8e0*/  FMUL R15, R15, UR20 ;  /* 0x000000140f0f7c20 */ /* 0x000fe20008400000 */
[----:B-1----:R-:W-:Y:S01]  /*d8f0*/  F2FP.SATFINITE.E4M3.F32.PACK_AB_MERGE_C R23, RZ, R18, RZ ;  /* 0x00000012ff17723e */ /* 0x002fe200048070ff */
[----:B------:R-:W-:Y:S01]  /*d900*/  FMUL R14, R14, UR20 ;  /* 0x000000140e0e7c20 */ /* 0x000fe20008400000 */
[----:B------:R-:W-:Y:S01]  /*d910*/  F2FP.SATFINITE.E4M3.F32.PACK_AB_MERGE_C R17, RZ, R17, RZ ;  /* 0x00000011ff11723e */ /* 0x000fe200048070ff */
[----:B------:R-:W-:Y:S01]  /*d920*/  FMUL R13, R13, UR20 ;  /* 0x000000140d0d7c20 */ /* 0x000fe20008400000 */
[----:B0-----:R-:W-:Y:S01]  /*d930*/  F2FP.SATFINITE.E4M3.F32.PACK_AB_MERGE_C R21, RZ, R16, RZ ;  /* 0x00000010ff15723e */ /* 0x001fe200048070ff */
[----:B------:R-:W-:Y:S01]  /*d940*/  @!P3 STG.E.U8 desc[UR18][R26.64+0xa0], R23 ;  /* 0x0000a0171a00b986 */ /* 0x000fe2000c101112 */
[----:B------:R-:W-:Y:S02]  /*d950*/  F2FP.SATFINITE.E4M3.F32.PACK_AB_MERGE_C R15, RZ, R15, RZ ;  /* 0x0000000fff0f723e */ /* 0x000fe400048070ff */
[C---:B------:R-:W-:Y:S01]  /*d960*/  ISETP.LT.OR P3, PT, R35.reuse, 0xa9, !P0 ;  /* 0x000000a92300780c */ /* 0x040fe20004761670 */
[----:B------:R-:W-:Y:S01]  /*d970*/  @!P4 STG.E.U8 desc[UR18][R26.64+0xa1], R17 ;  /* 0x0000a1111a00c986 */ /* 0x000fe2000c101112 */
[----:B------:R-:W-:-:S03]  /*d980*/  ISETP.LT.OR P4, PT, R35, 0xaa, !P0 ;  /* 0x000000aa2300780c */ /* 0x000fc60004781670 */
[----:B------:R-:W-:Y:S01]  /*d990*/  @!P5 STG.E.U8 desc[UR18][R24.64+0xa8], R21 ;  /* 0x0000a8151800d986 */ /* 0x000fe2000c101112 */
[C---:B------:R-:W-:Y:S01]  /*d9a0*/  ISETP.LT.OR P5, PT, R35.reuse, 0xb1, !P1 ;  /* 0x000000b12300780c */ /* 0x040fe20004fa1670 */
[----:B------:R-:W-:Y:S02]  /*d9b0*/  FMUL R12, R12, UR20 ;  /* 0x000000140c0c7c20 */ /* 0x000fe40008400000 */
[----:B------:R0:W-:Y:S01]  /*d9c0*/  @!P6 STG.E.U8 desc[UR18][R24.64+0xa9], R15 ;  /* 0x0000a90f1800e986 */ /* 0x0001e2000c101112 */
[----:B------:R-:W-:Y:S01]  /*d9d0*/  ISETP.LT.OR P6, PT, R35, 0xb2, !P1 ;  /* 0x000000b22300780c */ /* 0x000fe20004fc1670 */
[----:B------:R-:W-:Y:S01]  /*d9e0*/  FMUL R11, R11, UR20 ;  /* 0x000000140b0b7c20 */ /* 0x000fe20008400000 */
[----:B--2---:R-:W-:Y:S01]  /*d9f0*/  F2FP.SATFINITE.E4M3.F32.PACK_AB_MERGE_C R19, RZ, R14, RZ ;  /* 0x0000000eff13723e */ /* 0x004fe200048070ff */
[----:B------:R-:W2:Y:S01]  /*da00*/  LDL.LU R223, [R1+0x18] ;  /* 0x0000180001df7983 */ /* 0x000ea20000300800 */
[----:B------:R-:W-:Y:S02]  /*da10*/  F2FP.SATFINITE.E4M3.F32.PACK_AB_MERGE_C R13, RZ, R13, RZ ;  /* 0x0000000dff0d723e */ /* 0x000fe400048070ff */
[----:B------:R-:W-:Y:S01]  /*da20*/  F2FP.SATFINITE.E4M3.F32.PACK_AB_MERGE_C R11, RZ, R11, RZ ;  /* 0x0000000bff0b723e */ /* 0x000fe200048070ff */
[----:B------:R-:W-:Y:S01]  /*da30*/  @!P3 STG.E.U8 desc[UR18][R26.64+0xa8], R19 ;  /* 0x0000a8131a00b986 */ /* 0x000fe2000c101112 */
[----:B0-----:R-:W-:-:S03]  /*da40*/  F2FP.SATFINITE.E4M3.F32.PACK_AB_MERGE_C R15, RZ, R12, RZ ;  /* 0x0000000cff0f723e */ /* 0x001fc600048070ff */
[----:B------:R0:W-:Y:S01]  /*da50*/  @!P4 STG.E.U8 desc[UR18][R26.64+0xa9], R13 ;  /* 0x0000a90d1a00c986 */ /* 0x0001e2000c101112 */
[C---:B------:R-:W-:Y:S02]  /*da60*/  ISETP.LT.OR P3, PT, R35.reuse, 0xb1, !P0 ;  /* 0x000000b12300780c */ /* 0x040fe40004761670 */
[C---:B------:R-:W-:Y:S01]  /*da70*/  ISETP.LT.OR P4, PT, R35.reuse, 0xb2, !P0 ;  /* 0x000000b22300780c */ /* 0x040fe20004781670 */
[----:B------:R-:W-:Y:S01]  /*da80*/  @!P5 STG.E.U8 desc[UR18][R24.64+0xb0], R15 ;  /* 0x0000b00f1800d986 */ /* 0x000fe2000c101112 */
[----:B------:R-:W-:Y:S01]  /*da90*/  ISETP.LT.OR P5, PT, R35, 0xb9, !P1 ;  /* 0x000000b92300780c */ /* 0x000fe20004fa1670 */
[----:B------:R-:W-:Y:S01]  /*daa0*/  FMUL R10, R10, UR20 ;  /* 0x000000140a0a7c20 */ /* 0x000fe20008400000 */
[----:B------:R-:W-:Y:S01]  /*dab0*/  FMUL R9, R9, UR20 ;  /* 0x0000001409097c20 */ /* 0x000fe20008400000 */
[----:B------:R-:W2:Y:S01]  /*dac0*/  LDL.LU R222, [R1+0x14] ;  /* 0x0000140001de7983 */ /* 0x000ea20000300800 */
[----:B------:R-:W-:-:S03]  /*dad0*/  FMUL R8, R8, UR20 ;  /* 0x0000001408087c20 */ /* 0x000fc60008400000 */
[----:B------:R-:W2:Y:S01]  /*dae0*/  LDL.LU R220, [R1+0x10] ;  /* 0x0000100001dc7983 */ /* 0x000ea20000300800 */
[----:B------:R-:W-:-:S03]  /*daf0*/  F2FP.SATFINITE.E4M3.F32.PACK_AB_MERGE_C R17, RZ, R10, RZ ;  /* 0x0000000aff11723e */ /* 0x000fc600048070ff */
[----:B------:R-:W2:Y:S01]  /*db00*/  LDL.LU R221, [R1+0xc] ;  /* 0x00000c0001dd7983 */ /* 0x000ea20000300800 */
[----:B------:R-:W-:Y:S01]  /*db10*/  F2FP.SATFINITE.E4M3.F32.PACK_AB_MERGE_C R9, RZ, R9, RZ ;  /* 0x00000009ff09723e */ /* 0x000fe200048070ff */
[----:B------:R-:W-:Y:S01]  /*db20*/  FMUL R7, R7, UR20 ;  /* 0x0000001407077c20 */ /* 0x000fe20008400000 */
[----:B0-----:R-:W-:Y:S01]  /*db30*/  F2FP.SATFINITE.E4M3.F32.PACK_AB_MERGE_C R13, RZ, R8, RZ ;  /* 0x00000008ff0d723e */ /* 0x001fe200048070ff */
[----:B------:R0:W-:Y:S01]  /*db40*/  @!P6 STG.E.U8 desc[UR18][R24.64+0xb1], R11 ;  /* 0x0000b10b1800e986 */ /* 0x0001e2000c101112 */
[----:B------:R-:W-:Y:S01]  /*db50*/  ISETP.LT.OR P6, PT, R35, 0xba, !P1 ;  /* 0x000000ba2300780c */ /* 0x000fe20004fc1670 */
[----:B-----5:R-:W-:Y:S01]  /*db60*/  FMUL R2, R2, UR20 ;  /* 0x0000001402027c20 */ /* 0x020fe20008400000 */
[----:B------:R-:W-:Y:S01]  /*db70*/  F2FP.SATFINITE.E4M3.F32.PACK_AB_MERGE_C R7, RZ, R7, RZ ;  /* 0x00000007ff07723e */ /* 0x000fe200048070ff */
[----:B------:R-:W-:Y:S01]  /*db80*/  @!P3 STG.E.U8 desc[UR18][R26.64+0xb0], R17 ;  /* 0x0000b0111a00b986 */ /* 0x000fe2000c101112 */
[----:B------:R-:W-:Y:S01]  /*db90*/  FMUL R3, R3, UR20 ;  /* 0x0000001403037c20 */ /* 0x000fe20008400000 */
[----:B------:R-:W-:Y:S01]  /*dba0*/  FMUL R4, R4, UR20 ;  /* 0x0000001404047c20 */ /* 0x000fe20008400000 */
[C---:B------:R-:W-:Y:S01]  /*dbb0*/  ISETP.LT.OR P3, PT, R35.reuse, 0xb9, !P0 ;  /* 0x000000b92300780c */ /* 0x040fe20004761670 */
[----:B------:R1:W-:Y:S01]  /*dbc0*/  @!P4 STG.E.U8 desc[UR18][R26.64+0xb1], R9 ;  /* 0x0000b1091a00c986 */ /* 0x0003e2000c101112 */
[----:B------:R-:W-:Y:S01]  /*dbd0*/  ISETP.LT.OR P4, PT, R35, 0xba, !P0 ;  /* 0x000000ba2300780c */ /* 0x000fe20004781670 */
[----:B------:R-:W-:Y:S01]  /*dbe0*/  FMUL R6, R6, UR20 ;  /* 0x0000001406067c20 */ /* 0x000fe20008400000 */
[----:B------:R-:W-:Y:S01]  /*dbf0*/  FMUL R5, R5, UR20 ;  /* 0x0000001405057c20 */ /* 0x000fe20008400000 */
[----:B------:R3:W-:Y:S01]  /*dc00*/  @!P5 STG.E.U8 desc[UR18][R24.64+0xb8], R13 ;  /* 0x0000b80d1800d986 */ /* 0x0007e2000c101112 */
[----:B------:R-:W-:Y:S01]  /*dc10*/  ISETP.LT.OR P5, PT, R35, 0xc1, !P1 ;  /* 0x000000c12300780c */ /* 0x000fe20004fa1670 */
[----:B------:R-:W-:Y:S01]  /*dc20*/  FMUL R0, R0, UR20 ;  /* 0x0000001400007c20 */ /* 0x000fe20008400000 */
[----:B0-----:R-:W-:Y:S01]  /*dc30*/  F2FP.SATFINITE.E4M3.F32.PACK_AB_MERGE_C R11, RZ, R6, RZ ;  /* 0x00000006ff0b723e */ /* 0x001fe200048070ff */
[----:B------:R-:W2:Y:S01]  /*dc40*/  LDL.LU R225, [R1+0x1c] ;  /* 0x00001c0001e17983 */ /* 0x000ea20000300800 */
[----:B------:R-:W-:-:S03]  /*dc50*/  F2FP.SATFINITE.E4M3.F32.PACK_AB_MERGE_C R5, RZ, R5, RZ ;  /* 0x00000005ff05723e */ /* 0x000fc600048070ff */
[----:B------:R0:W-:Y:S01]  /*dc60*/  @!P6 STG.E.U8 desc[UR18][R24.64+0xb9], R7 ;  /* 0x0000b9071800e986 */ /* 0x0001e2000c101112 */
[----:B-1----:R-:W-:Y:S01]  /*dc70*/  F2FP.SATFINITE.E4M3.F32.PACK_AB_MERGE_C R9, RZ, R4, RZ ;  /* 0x00000004ff09723e */ /* 0x002fe200048070ff */
[----:B------:R-:W-:Y:S01]  /*dc80*/  FMUL R4, R227, UR20 ;  /* 0x00000014e3047c20 */ /* 0x000fe20008400000 */
[C---:B------:R-:W-:Y:S01]  /*dc90*/  ISETP.LT.OR P6, PT, R35.reuse, 0xc2, !P1 ;  /* 0x000000c22300780c */ /* 0x040fe20004fc1670 */
[----:B------:R-:W-:Y:S01]  /*dca0*/  @!P3 STG.E.U8 desc[UR18][R26.64+0xb8], R11 ;  /* 0x0000b80b1a00b986 */ /* 0x000fe2000c101112 */
[----:B---3--:R-:W-:Y:S01]  /*dcb0*/  F2FP.SATFINITE.E4M3.F32.PACK_AB_MERGE_C R13, RZ, R2, RZ ;  /* 0x00000002ff0d723e */ /* 0x008fe200048070ff */
[----:B----4-:R-:W-:Y:S01]  /*dcc0*/  FMUL R2, R224, UR20 ;  /* 0x00000014e0027c20 */ /* 0x010fe20008400000 */
[----:B------:R-:W-:Y:S01]  /*dcd0*/  ISETP.LT.OR P3, PT, R35, 0xc1, !P0 ;  /* 0x000000c12300780c */ /* 0x000fe20004761670 */
[----:B------:R-:W3:Y:S01]  /*dce0*/  LDL.LU R224, [R1+0x20] ;  /* 0x0000200001e07983 */ /* 0x000ee20000300800 */
[----:B0-----:R-:W-:Y:S01]  /*dcf0*/  F2FP.SATFINITE.E4M3.F32.PACK_AB_MERGE_C R7, RZ, R3, RZ ;  /* 0x00000003ff07723e */ /* 0x001fe200048070ff */
[----:B------:R-:W-:-:S02]  /*dd00*/  FMUL R3, R226, UR20 ;  /* 0x00000014e2037c20 */ /* 0x000fc40008400000 */
[----:B------:R0:W-:Y:S01]  /*dd10*/  @!P4 STG.E.U8 desc[UR18][R26.64+0xb9], R5 ;  /* 0x0000b9051a00c986 */ /* 0x0001e2000c101112 */
[----:B------:R-:W-:-:S03]  /*dd20*/  ISETP.LT.OR P4, PT, R35, 0xc2, !P0 ;  /* 0x000000c22300780c */ /* 0x000fc60004781670 */
[----:B------:R-:W4:Y:S04]  /*dd30*/  LDL.LU R226, [R1+0x24] ;  /* 0x0000240001e27983 */ /* 0x000f280000300800 */
[----:B------:R-:W4:Y:S04]  /*dd40*/  LDL.LU R227, [R1+0x28] ;  /* 0x0000280001e37983 */ /* 0x000f280000300800 */
[----:B------:R-:W-:Y:S01]  /*dd50*/  @!P5 STG.E.U8 desc[UR18][R24.64+0xc0], R9 ;  /* 0x0000c0091800d986 */ /* 0x000fe2000c101112 */
[C---:B------:R-:W-:Y:S02]  /*dd60*/  ISETP.LT.OR P5, PT, R35.reuse, 0xc9, !P1 ;  /* 0x000000c92300780c */ /* 0x040fe40004fa1670 */
[----:B0-----:R-:W-:Y:S01]  /*dd70*/  F2FP.SATFINITE.E4M3.F32.PACK_AB_MERGE_C R5, RZ, R0, RZ ;  /* 0x00000000ff05723e */ /* 0x001fe200048070ff */
[----:B------:R0:W-:Y:S01]  /*dd80*/  @!P6 STG.E.U8 desc[UR18][R24.64+0xc1], R7 ;  /* 0x0000c1071800e986 */ /* 0x0001e2000c101112 */
[----:B------:R-:W-:-:S03]  /*dd90*/  ISETP.LT.OR P6, PT, R35, 0xca, !P1 ;  /* 0x000000ca2300780c */ /* 0x000fc60004fc1670 */
[----:B------:R-:W-:Y:S01]  /*dda0*/  @!P3 STG.E.U8 desc[UR18][R26.64+0xc0], R13 ;  /* 0x0000c00d1a00b986 */ /* 0x000fe2000c101112 */
[----:B------:R-:W-:-:S03]  /*ddb0*/  ISETP.LT.OR P3, PT, R35, 0xc9, !P0 ;  /* 0x000000c92300780c */ /* 0x000fc60004761670 */
[----:B------:R1:W-:Y:S01]  /*ddc0*/  @!P4 STG.E.U8 desc[UR18][R26.64+0xc1], R5 ;  /* 0x0000c1051a00c986 */ /* 0x0003e2000c101112 */
[----:B0-----:R-:W-:Y:S02]  /*ddd0*/  F2FP.SATFINITE.E4M3.F32.PACK_AB_MERGE_C R7, RZ, R2, RZ ;  /* 0x00000002ff07723e */ /* 0x001fe400048070ff */
[----:B------:R-:W-:-:S03]  /*dde0*/  ISETP.LT.OR P4, PT, R35, 0xca, !P0 ;  /* 0x000000ca2300780c */ /* 0x000fc60004781670 */
[----:B------:R0:W-:Y:S01]  /*ddf0*/  @!P5 STG.E.U8 desc[UR18][R24.64+0xc8], R7 ;  /* 0x0000c8071800d986 */ /* 0x0001e2000c101112 */
[----:B------:R-:W-:Y:S02]  /*de00*/  ISETP.LT.OR P5, PT, R35, 0xd1, !P1 ;  /* 0x000000d12300780c */ /* 0x000fe40004fa1670 */
[----:B------:R-:W-:Y:S02]  /*de10*/  F2FP.SATFINITE.E4M3.F32.PACK_AB_MERGE_C R9, RZ, R3, RZ ;  /* 0x00000003ff09723e */ /* 0x000fe400048070ff */
[----:B------:R-:W-:-:S03]  /*de20*/  F2FP.SATFINITE.E4M3.F32.PACK_AB_MERGE_C R11, RZ, R4, RZ ;  /* 0x00000004ff0b723e */ /* 0x000fc600048070ff */
[----:B------:R0:W-:Y:S04]  /*de30*/  @!P6 STG.E.U8 desc[UR18][R24.64+0xc9], R9 ;  /* 0x0000c9091800e986 */ /* 0x0001e8000c101112 */
[----:B------:R-:W-:Y:S01]  /*de40*/  @!P3 STG.E.U8 desc[UR18][R26.64+0xc8], R11 ;  /* 0x0000c80b1a00b986 */ /* 0x000fe2000c101112 */
[----:B--2---:R-:W-:Y:S01]  /*de50*/  FMUL R2, R220, UR20 ;  /* 0x00000014dc027c20 */ /* 0x004fe20008400000 */
[----:B------:R-:W-:Y:S02]  /*de60*/  FMUL R0, R221, UR20 ;  /* 0x00000014dd007c20 */ /* 0x000fe40008400000 */
[----:B------:R-:W2:Y:S03]  /*de70*/  LDL.LU R221, [R1+0x2c] ;  /* 0x00002c0001dd7983 */ /* 0x000ea60000300800 */
[----:B-1----:R-:W-:Y:S01]  /*de80*/  F2FP.SATFINITE.E4M3.F32.PACK_AB_MERGE_C R5, RZ, R0, RZ ;  /* 0x00000000ff05723e */ /* 0x002fe200048070ff */
[----:B------:R-:W2:Y:S01]  /*de90*/  LDL.LU R220, [R1+0x30] ;  /* 0x0000300001dc7983 */ /* 0x000ea20000300800 */
[----:B------:R-:W-:Y:S01]  /*dea0*/  FMUL R0, R223, UR20 ;  /* 0x00000014df007c20 */ /* 0x000fe20008400000 */
[----:B------:R-:W-:Y:S01]  /*deb0*/  FMUL R3, R222, UR20 ;  /* 0x00000014de037c20 */ /* 0x000fe20008400000 */
[----:B0-----:R-:W-:Y:S01]  /*dec0*/  F2FP.SATFINITE.E4M3.F32.PACK_AB_MERGE_C R7, RZ, R2, RZ ;  /* 0x00000002ff07723e */ /* 0x001fe200048070ff */
[----:B------:R-:W2:Y:S02]  /*ded0*/  LDL.LU R222, [R1+0x34] ;  /* 0x0000340001de7983 */ /* 0x000ea40000300800 */
[----:B------:R-:W-:-:S02]  /*dee0*/  F2FP.SATFINITE.E4M3.F32.PACK_AB_MERGE_C R13, RZ, R0, RZ ;  /* 0x00000000ff0d723e */ /* 0x000fc400048070ff */
[----:B------:R-:W2:Y:S01]  /*def0*/  LDL.LU R223, [R1+0x38] ;  /* 0x0000380001df7983 */ /* 0x000ea20000300800 */
[----:B------:R-:W-:Y:S01]  /*df00*/  F2FP.SATFINITE.E4M3.F32.PACK_AB_MERGE_C R9, RZ, R3, RZ ;  /* 0x00000003ff09723e */ /* 0x000fe200048070ff */
[----:B------:R-:W-:Y:S02]  /*df10*/  FMUL R2, R225, UR20 ;  /* 0x00000014e1027c20 */ /* 0x000fe40008400000 */
[----:B------:R-:W2:Y:S04]  /*df20*/  LDL.LU R225, [R1+0x3c] ;  /* 0x00003c0001e17983 */ /* 0x000ea80000300800 */
[----:B------:R-:W-:Y:S01]  /*df30*/  @!P4 STG.E.U8 desc[UR18][R26.64+0xc9], R5 ;  /* 0x0000c9051a00c986 */ /* 0x000fe2000c101112 */
[----:B---3--:R-:W-:-:S03]  /*df40*/  FMUL R0, R224, UR20 ;  /* 0x00000014e0007c20 */ /* 0x008fc60008400000 */
[----:B------:R0:W-:Y:S04]  /*df50*/  @!P5 STG.E.U8 desc[UR18][R24.64+0xd0], R7 ;  /* 0x0000d0071800d986 */ /* 0x0001e8000c101112 */
[----:B------:R-:W3:Y:S01]  /*df60*/  LDL.LU R224, [R1+0x40] ;  /* 0x0000400001e07983 */ /* 0x000ee20000300800 */
[----:B----4-:R-:W-:-:S03]  /*df70*/  FMUL R3, R226, UR20 ;  /* 0x00000014e2037c20 */ /* 0x010fc60008400000 */
[----:B------:R-:W4:Y:S01]  /*df80*/  LDL.LU R226, [R1+0x44] ;  /* 0x0000440001e27983 */ /* 0x000f220000300800 */
[----:B0-----:R-:W-:Y:S01]  /*df90*/  F2FP.SATFINITE.E4M3.F32.PACK_AB_MERGE_C R7, RZ, R0, RZ ;  /* 0x00000000ff07723e */ /* 0x001fe200048070ff */
[----:B------:R-:W-:Y:S02]  /*dfa0*/  FMUL R0, R227, UR20 ;  /* 0x00000014e3007c20 */ /* 0x000fe40008400000 */
[----:B------:R-:W4:Y:S01]  /*dfb0*/  LDL.LU R227, [R1+0x48] ;  /* 0x0000480001e37983 */ /* 0x000f220000300800 */
[C---:B------:R-:W-:Y:S02]  /*dfc0*/  ISETP.LT.OR P6, PT, R35.reuse, 0xd2, !P1 ;  /* 0x000000d22300780c */ /* 0x040fe40004fc1670 */
[C---:B------:R-:W-:Y:S01]  /*dfd0*/  ISETP.LT.OR P4, PT, R35.reuse, 0xd2, !P0 ;  /* 0x000000d22300780c */ /* 0x040fe20004781670 */
[----:B------:R-:W4:Y:S01]  /*dfe0*/  LDL.LU R219, [R1+0x4c] ;  /* 0x00004c0001db7983 */ /* 0x000f220000300800 */
[----:B------:R-:W-:Y:S02]  /*dff0*/  F2FP.SATFINITE.E4M3.F32.PACK_AB_MERGE_C R5, RZ, R2, RZ ;  /* 0x00000002ff05723e */ /* 0x000fe400048070ff */
[----:B------:R-:W-:-:S02]  /*e000*/  ISETP.LT.OR P3, PT, R35, 0xd1, !P0 ;  /* 0x000000d12300780c */ /* 0x000fc40004761670 */
[----:B------:R-:W-:Y:S02]  /*e010*/  ISETP.LT.OR P5, PT, R35, 0xd9, !P1 ;  /* 0x000000d92300780c */ /* 0x000fe40004fa1670 */
[----:B------:R-:W-:-:S03]  /*e020*/  F2FP.SATFINITE.E4M3.F32.PACK_AB_MERGE_C R11, RZ, R0, RZ ;  /* 0x00000000ff0b723e */ /* 0x000fc600048070ff */
[----:B------:R0:W-:Y:S01]  /*e030*/  @!P6 STG.E.U8 desc[UR18][R24.64+0xd1], R9 ;  /* 0x0000d1091800e986 */ /* 0x0001e2000c101112 */
[----:B------:R-:W-:-:S03]  /*e040*/  ISETP.LT.OR P6, PT, R35, 0xda, !P1 ;  /* 0x000000da2300780c */ /* 0x000fc60004fc1670 */
[----:B------:R1:W-:Y:S01]  /*e050*/  @!P4 STG.E.U8 desc[UR18][R26.64+0xd1], R5 ;  /* 0x0000d1051a00c986 */ /* 0x0003e2000c101112 */
[----:B------:R-:W-:-:S03]  /*e060*/  ISETP.LT.OR P4, PT, R35, 0xda, !P0 ;  /* 0x000000da2300780c */ /* 0x000fc60004781670 */
[----:B------:R-:W-:Y:S01]  /*e070*/  @!P3 STG.E.U8 desc[UR18][R26.64+0xd0], R13 ;  /* 0x0000d00d1a00b986 */ /* 0x000fe2000c101112 */
[----:B0-----:R-:W-:-:S03]  /*e080*/  F2FP.SATFINITE.E4M3.F32.PACK_AB_MERGE_C R9, RZ, R3, RZ ;  /* 0x00000003ff09723e */ /* 0x001fc600048070ff */
[----:B------:R0:W-:Y:S04]  /*e090*/  @!P5 STG.E.U8 desc[UR18][R24.64+0xd8], R7 ;  /* 0x0000d8071800d986 */ /* 0x0001e8000c101112 */
[----:B------:R0:W-:Y:S01]  /*e0a0*/  @!P6 STG.E.U8 desc[UR18][R24.64+0xd9], R9 ;  /* 0x0000d9091800e986 */ /* 0x0001e2000c101112 */
[----:B--2---:R-:W-:-:S03]  /*e0b0*/  FMUL R0, R221, UR20 ;  /* 0x00000014dd007c20 */ /* 0x004fc60008400000 */
[----:B------:R-:W2:Y:S01]  /*e0c0*/  LDL.LU R221, [R1+0x50] ;  /* 0x0000500001dd7983 */ /* 0x000ea20000300800 */
[----:B------:R-:W-:-:S03]  /*e0d0*/  FMUL R2, R220, UR20 ;  /* 0x00000014dc027c20 */ /* 0x000fc60008400000 */
[----:B------:R-:W2:Y:S01]  /*e0e0*/  LDL.LU R220, [R1+0x54] ;  /* 0x0000540001dc7983 */ /* 0x000ea20000300800 */
[----:B-1----:R-:W-:Y:S01]  /*e0f0*/  F2FP.SATFINITE.E4M3.F32.PACK_AB_MERGE_C R5, RZ, R0, RZ ;  /* 0x00000000ff05723e */ /* 0x002fe200048070ff */
[----:B------:R-:W-:Y:S02]  /*e100*/  FMUL R3, R222, UR20 ;  /* 0x00000014de037c20 */ /* 0x000fe40008400000 */
[----:B------:R-:W2:Y:S01]  /*e110*/  LDL.LU R222, [R1+0x58] ;  /* 0x0000580001de7983 */ /* 0x000ea20000300800 */
[----:B0-----:R-:W-:Y:S01]  /*e120*/  F2FP.SATFINITE.E4M3.F32.PACK_AB_MERGE_C R7, RZ, R2, RZ ;  /* 0x00000002ff07723e */ /* 0x001fe200048070ff */
[----:B------:R-:W-:Y:S01]  /*e130*/  FMUL R4, R223, UR20 ;  /* 0x00000014df047c20 */ /* 0x000fe20008400000 */
[----:B------:R-:W-:Y:S01]  /*e140*/  F2FP.SATFINITE.E4M3.F32.PACK_AB_MERGE_C R9, RZ, R3, RZ ;  /* 0x00000003ff09723e */ /* 0x000fe200048070ff */
[----:B------:R-:W2:Y:S01]  /*e150*/  LDL.LU R223, [R1+0x5c] ;  /* 0x00005c0001df7983 */ /* 0x000ea20000300800 */
[----:B------:R-:W-:-:S03]  /*e160*/  FMUL R0, R225, UR20 ;  /* 0x00000014e1007c20 */ /* 0x000fc60008400000 */
[----:B------:R0:W-:Y:S04]  /*e170*/  @!P4 STG.E.U8 desc[UR18][R26.64+0xd9], R5 ;  /* 0x0000d9051a00c986 */ /* 0x0001e8000c101112 */
[----:B------:R-:W2:Y:S01]  /*e180*/  LDL.LU R225, [R1+0x60] ;  /* 0x0000600001e17983 */ /* 0x000ea20000300800 */
[----:B0-----:R-:W-:Y:S01]  /*e190*/  F2FP.SATFINITE.E4M3.F32.PACK_AB_MERGE_C R5, RZ, R0, RZ ;  /* 0x00000000ff05723e */ /* 0x001fe200048070ff */
[----:B---3--:R-:W-:Y:S02]  /*e1a0*/  FMUL R2, R224, UR20 ;  /* 0x00000014e0027c20 */ /* 0x008fe40008400000 */
[----:B------:R-:W3:Y:S01]  /*e1b0*/  LDL.LU R224, [R1+0x64] ;  /* 0x0000640001e07983 */ /* 0x000ee20000300800 */
[----:B----4-:R-:W-:-:S03]  /*e1c0*/  FMUL R3, R226, UR20 ;  /* 0x00000014e2037c20 */ /* 0x010fc60008400000 */
[----:B------:R-:W4:Y:S01]  /*e1d0*/  LDL.LU R226, [R1+0x68] ;  /* 0x0000680001e27983 */ /* 0x000f220000300800 */
[----:B------:R-:W-:-:S03]  /*e1e0*/  FMUL R0, R227, UR20 ;  /* 0x00000014e3007c20 */ /* 0x000fc60008400000 */
[----:B------:R-:W4:Y:S01]  /*e1f0*/  LDL.LU R227, [R1+0x6c] ;  /* 0x00006c0001e37983 */ /* 0x000f220000300800 */
[C---:B------:R-:W-:Y:S02]  /*e200*/  ISETP.LT.OR P3, PT, R35.reuse, 0xd9, !P0 ;  /* 0x000000d92300780c */ /* 0x040fe40004761670 */
[C---:B------:R-:W-:Y:S02]  /*e210*/  ISETP.LT.OR P5, PT, R35.reuse, 0xe1, !P1 ;  /* 0x000000e12300780c */ /* 0x040fe40004fa1670 */
[C---:B------:R-:W-:Y:S02]  /*e220*/  ISETP.LT.OR P6, PT, R35.reuse, 0xe2, !P1 ;  /* 0x000000e22300780c */ /* 0x040fe40004fc1670 */
[----:B------:R-:W-:-:S07]  /*e230*/  ISETP.LT.OR P4, PT, R35, 0xe2, !P0 ;  /* 0x000000e22300780c */ /* 0x000fce0004781670 */
[----:B------:R-:W-:Y:S01]  /*e240*/  @!P3 STG.E.U8 desc[UR18][R26.64+0xd8], R11 ;  /* 0x0000d80b1a00b986 */ /* 0x000fe2000c101112 */
[----:B------:R-:W-:-:S03]  /*e250*/  ISETP.LT.OR P3, PT, R35, 0xe1, !P0 ;  /* 0x000000e12300780c */ /* 0x000fc60004761670 */
[----:B------:R0:W-:Y:S01]  /*e260*/  @!P5 STG.E.U8 desc[UR18][R24.64+0xe0], R7 ;  /* 0x0000e0071800d986 */ /* 0x0001e2000c101112 */
[----:B------:R-:W-:-:S03]  /*e270*/  ISETP.LT.OR P5, PT, R35, 0xe9, !P1 ;  /* 0x000000e92300780c */ /* 0x000fc60004fa1670 */
[----:B------:R1:W-:Y:S01]  /*e280*/  @!P6 STG.E.U8 desc[UR18][R24.64+0xe1], R9 ;  /* 0x0000e1091800e986 */ /* 0x0003e2000c101112 */
[----:B------:R-:W-:Y:S02]  /*e290*/  ISETP.LT.OR P6, PT, R35, 0xea, !P1 ;  /* 0x000000ea2300780c */ /* 0x000fe40004fc1670 */
[----:B------:R-:W-:Y:S01]  /*e2a0*/  F2FP.SATFINITE.E4M3.F32.PACK_AB_MERGE_C R13, RZ, R4, RZ ;  /* 0x00000004ff0d723e */ /* 0x000fe200048070ff */
[----:B------:R1:W-:Y:S01]  /*e2b0*/  @!P4 STG.E.U8 desc[UR18][R26.64+0xe1], R5 ;  /* 0x0000e1051a00c986 */ /* 0x0003e2000c101112 */
[----:B0-----:R-:W-:-:S03]  /*e2c0*/  F2FP.SATFINITE.E4M3.F32.PACK_AB_MERGE_C R7, RZ, R2, RZ ;  /* 0x00000002ff07723e */ /* 0x001fc600048070ff */
[----:B------:R-:W-:Y:S01]  /*e2d0*/  @!P3 STG.E.U8 desc[UR18][R26.64+0xe0], R13 ;  /* 0x0000e00d1a00b986 */ /* 0x000fe2000c101112 */
[----:B-1----:R-:W-:-:S03]  /*e2e0*/  F2FP.SATFINITE.E4M3.F32.PACK_AB_MERGE_C R9, RZ, R3, RZ ;  /* 0x00000003ff09723e */ /* 0x002fc600048070ff */
[----:B------:R0:W-:Y:S01]  /*e2f0*/  @!P5 STG.E.U8 desc[UR18][R24.64+0xe8], R7 ;  /* 0x0000e8071800d986 */ /* 0x0001e2000c101112 */
[C---:B------:R-:W-:Y:S02]  /*e300*/  ISETP.LT.OR P3, PT, R35.reuse, 0xe9, !P0 ;  /* 0x000000e92300780c */ /* 0x040fe40004761670 */
[C---:B------:R-:W-:Y:S01]  /*e310*/  ISETP.LT.OR P4, PT, R35.reuse, 0xea, !P0 ;  /* 0x000000ea2300780c */ /* 0x040fe20004781670 */
[----:B------:R1:W-:Y:S01]  /*e320*/  @!P6 STG.E.U8 desc[UR18][R24.64+0xe9], R9 ;  /* 0x0000e9091800e986 */ /* 0x0003e2000c101112 */
[----:B------:R-:W-:Y:S01]  /*e330*/  ISETP.LT.OR P5, PT, R35, 0xf1, !P1 ;  /* 0x000000f12300780c */ /* 0x000fe20004fa1670 */
[----:B------:R-:W-:Y:S01]  /*e340*/  FMUL R2, R219, UR20 ;  /* 0x00000014db027c20 */ /* 0x000fe20008400000 */
[----:B------:R-:W-:Y:S02]  /*e350*/  ISETP.LT.OR P6, PT, R35, 0xf2, !P1 ;  /* 0x000000f22300780c */ /* 0x000fe40004fc1670 */
[----:B------:R-:W-:Y:S02]  /*e360*/  F2FP.SATFINITE.E4M3.F32.PACK_AB_MERGE_C R11, RZ, R0, RZ ;  /* 0x00000000ff0b723e */ /* 0x000fe400048070ff */
[----:B------:R-:W-:-:S03]  /*e370*/  F2FP.SATFINITE.E4M3.F32.PACK_AB_MERGE_C R5, RZ, R2, RZ ;  /* 0x00000002ff05723e */ /* 0x000fc600048070ff */
[----:B------:R-:W-:Y:S01]  /*e380*/  @!P3 STG.E.U8 desc[UR18][R26.64+0xe8], R11 ;  /* 0x0000e80b1a00b986 */ /* 0x000fe2000c101112 */
[----:B------:R-:W-:-:S03]  /*e390*/  ISETP.LT.OR P3, PT, R35, 0xf1, !P0 ;  /* 0x000000f12300780c */ /* 0x000fc60004761670 */
[----:B------:R-:W-:Y:S01]  /*e3a0*/  @!P4 STG.E.U8 desc[UR18][R26.64+0xe9], R5 ;  /* 0x0000e9051a00c986 */ /* 0x000fe2000c101112 */
[C---:B------:R-:W-:Y:S02]  /*e3b0*/  ISETP.LT.OR P4, PT, R35.reuse, 0xf9, !P1 ;  /* 0x000000f92300780c */ /* 0x040fe40004f81670 */
[----:B------:R-:W-:Y:S01]  /*e3c0*/  ISETP.LT.OR P1, PT, R35, 0xfa, !P1 ;  /* 0x000000fa2300780c */ /* 0x000fe20004f21670 */
[----:B--2---:R-:W-:Y:S01]  /*e3d0*/  FMUL R0, R221, UR20 ;  /* 0x00000014dd007c20 */ /* 0x004fe20008400000 */
[----:B------:R-:W-:-:S04]  /*e3e0*/  FMUL R3, R220, UR20 ;  /* 0x00000014dc037c20 */ /* 0x000fc80008400000 */
[----:B0-----:R-:W-:Y:S02]  /*e3f0*/  F2FP.SATFINITE.E4M3.F32.PACK_AB_MERGE_C R7, RZ, R0, RZ ;  /* 0x00000000ff07723e */ /* 0x001fe400048070ff */
[----:B-1----:R-:W-:Y:S01]  /*e400*/  F2FP.SATFINITE.E4M3.F32.PACK_AB_MERGE_C R9, RZ, R3, RZ ;  /* 0x00000003ff09723e */ /* 0x002fe200048070ff */
[----:B------:R-:W-:Y:S02]  /*e410*/  FMUL R0, R222, UR20 ;  /* 0x00000014de007c20 */ /* 0x000fe40008400000 */
[----:B------:R0:W-:Y:S01]  /*e420*/  @!P5 STG.E.U8 desc[UR18][R24.64+0xf0], R7 ;  /* 0x0000f0071800d986 */ /* 0x0001e2000c101112 */
[----:B------:R-:W-:-:S03]  /*e430*/  ISETP.LT.OR P5, PT, R35, 0xf2, !P0 ;  /* 0x000000f22300780c */ /* 0x000fc600047a1670 */
[----:B------:R1:W-:Y:S01]  /*e440*/  @!P6 STG.E.U8 desc[UR18][R24.64+0xf1], R9 ;  /* 0x0000f1091800e986 */ /* 0x0003e2000c101112 */
[----:B------:R-:W-:Y:S02]  /*e450*/  ISETP.LT.OR P6, PT, R35, 0xf9, !P0 ;  /* 0x000000f92300780c */ /* 0x000fe400047c1670 */
[----:B------:R-:W-:Y:S01]  /*e460*/  F2FP.SATFINITE.E4M3.F32.PACK_AB_MERGE_C R13, RZ, R0, RZ ;  /* 0x00000000ff0d723e */ /* 0x000fe200048070ff */
[----:B------:R-:W-:Y:S01]  /*e470*/  FMUL R0, R223, UR20 ;  /* 0x00000014df007c20 */ /* 0x000fe20008400000 */
[----:B------:R-:W-:Y:S01]  /*e480*/  ISETP.LT.OR P0, PT, R35, 0xfa, !P0 ;  /* 0x000000fa2300780c */ /* 0x000fe20004701670 */
[----:B------:R-:W-:-:S03]  /*e490*/  FMUL R2, R225, UR20 ;  /* 0x00000014e1027c20 */ /* 0x000fc60008400000 */
[----:B0-----:R-:W-:Y:S02]  /*e4a0*/  F2FP.SATFINITE.E4M3.F32.PACK_AB_MERGE_C R7, RZ, R0, RZ ;  /* 0x00000000ff07723e */ /* 0x001fe400048070ff */
[----:B-1----:R-:W-:Y:S01]  /*e4b0*/  F2FP.SATFINITE.E4M3.F32.PACK_AB_MERGE_C R9, RZ, R2, RZ ;  /* 0x00000002ff09723e */ /* 0x002fe200048070ff */
[----:B---3--:R-:W-:Y:S01]  /*e4c0*/  FMUL R3, R224, UR20 ;  /* 0x00000014e0037c20 */ /* 0x008fe20008400000 */
[----:B----4-:R-:W-:Y:S01]  /*e4d0*/  FMUL R4, R226, UR20 ;  /* 0x00000014e2047c20 */ /* 0x010fe20008400000 */
[----:B------:R-:W-:-:S03]  /*e4e0*/  FMUL R5, R227, UR20 ;  /* 0x00000014e3057c20 */ /* 0x000fc60008400000 */
[----:B------:R-:W-:Y:S02]  /*e4f0*/  F2FP.SATFINITE.E4M3.F32.PACK_AB_MERGE_C R3, RZ, R3, RZ ;  /* 0x00000003ff03723e */ /* 0x000fe400048070ff */
[----:B------:R-:W-:Y:S02]  /*e500*/  F2FP.SATFINITE.E4M3.F32.PACK_AB_MERGE_C R11, RZ, R4, RZ ;  /* 0x00000004ff0b723e */ /* 0x000fe400048070ff */
[----:B------:R-:W-:Y:S01]  /*e510*/  F2FP.SATFINITE.E4M3.F32.PACK_AB_MERGE_C R5, RZ, R5, RZ ;  /* 0x00000005ff05723e */ /* 0x000fe200048070ff */
[----:B------:R0:W-:Y:S04]  /*e520*/  @!P3 STG.E.U8 desc[UR18][R26.64+0xf0], R13 ;  /* 0x0000f00d1a00b986 */ /* 0x0001e8000c101112 */
[----:B------:R0:W-:Y:S04]  /*e530*/  @!P5 STG.E.U8 desc[UR18][R26.64+0xf1], R7 ;  /* 0x0000f1071a00d986 */ /* 0x0001e8000c101112 */
[----:B------:R0:W-:Y:S04]  /*e540*/  @!P4 STG.E.U8 desc[UR18][R24.64+0xf8], R9 ;  /* 0x0000f8091800c986 */ /* 0x0001e8000c101112 */
[----:B------:R0:W-:Y:S04]  /*e550*/  @!P1 STG.E.U8 desc[UR18][R24.64+0xf9], R3 ;  /* 0x0000f90318009986 */ /* 0x0001e8000c101112 */
[----:B------:R0:W-:Y:S04]  /*e560*/  @!P6 STG.E.U8 desc[UR18][R26.64+0xf8], R11 ;  /* 0x0000f80b1a00e986 */ /* 0x0001e8000c101112 */
[----:B------:R0:W-:Y:S02]  /*e570*/  @!P0 STG.E.U8 desc[UR18][R26.64+0xf9], R5 ;  /* 0x0000f9051a008986 */ /* 0x0001e4000c101112 */
.L_x_293:
[----:B------:R-:W-:Y:S05]  /*e580*/  BSYNC B0 ;  /* 0x0000000000007941 */ /* 0x000fea0003800000 */
.L_x_35:
[----:B0----5:R-:W2:Y:S04]  /*e590*/  LDL.LU R3, [R1+0x78] ;  /* 0x0000780001037983 */ /* 0x021ea80000300800 */
[----:B------:R-:W2:Y:S01]  /*e5a0*/  LDL.LU R2, [R1+0x7c] ;  /* 0x00007c0001027983 */ /* 0x000ea20000300800 */
[----:B------:R-:W-:Y:S01]  /*e5b0*/  ULDC UR6, c[0x0][0xc] ;  /* 0x0000030000067ab9 */ /* 0x000fe20000000800 */
[----:B------:R-:W-:Y:S01]  /*e5c0*/  ULDC UR7, c[0x0][0x10] ;  /* 0x0000040000077ab9 */ /* 0x000fe20000000800 */
[----:B------:R-:W2:Y:S01]  /*e5d0*/  LDC R5, c[0x0][0x14] ;  /* 0x00000500ff057b82 */ /* 0x000ea20000000800 */
[----:B------:R-:W-:Y:S01]  /*e5e0*/  UIMAD.WIDE.U32 UR6, UR6, UR7, URZ ;  /* 0x00000007060672a5 */ /* 0x000fe2000f8e003f */
[----:B------:R-:W-:Y:S01]  /*e5f0*/  PRMT R0, RZ, 0x7610, R0 ;  /* 0x00007610ff007816 */ /* 0x000fe20000000000 */
[----:B------:R-:W-:-:S04]  /*e600*/  UMOV UR22, 0xffffffff ;  /* 0xffffffff00167882 */ /* 0x000fc80000000000 */
[----:B--2---:R-:W-:-:S04]  /*e610*/  IMAD.WIDE.U32 R2, R5, UR6, R2 ;  /* 0x0000000605027c25 */ /* 0x004fc8000f8e0002 */
[----:B------:R-:W-:Y:S01]  /*e620*/  IMAD R5, R5, UR7, RZ ;  /* 0x0000000705057c24 */ /* 0x000fe2000f8e02ff */
[----:B------:R-:W-:Y:S01]  /*e630*/  ULDC.64 UR6, c[0x0][0x650] ;  /* 0x0001940000067ab9 */ /* 0x000fe20000000a00 */
[----:B------:R-:W-:Y:S01]  /*e640*/  IMAD.MOV.U32 R19, RZ, RZ, R2 ;  /* 0x000000ffff137224 */ /* 0x000fe200078e0002 */
[----:B------:R-:W-:Y:S01]  /*e650*/  ISETP.GE.U32.AND P0, PT, R2, UR6, PT ;  /* 0x0000000602007c0c */ /* 0x000fe2000bf06070 */
[----:B------:R-:W-:Y:S02]  /*e660*/  IMAD.IADD R22, R3, 0x1, R5 ;  /* 0x0000000103167824 */ /* 0x000fe400078e0205 */
[----:B------:R-:W-:-:S03]  /*e670*/  IMAD.MOV.U32 R2, RZ, RZ, -0x1 ;  /* 0xffffffffff027424 */ /* 0x000fc600078e00ff */
[----:B------:R0:W-:Y:S01]  /*e680*/  STL [R1+0x78], R22 ;  /* 0x0000781601007387 */ /* 0x0001e20000100800 */
[----:B------:R-:W-:-:S03]  /*e690*/  ISETP.GE.U32.AND.EX P0, PT, R22, UR7, PT, P0 ;  /* 0x0000000716007c0c */ /* 0x000fc6000bf06100 */
[----:B------:R0:W-:Y:S04]  /*e6a0*/  STL [R1+0x7c], R19 ;  /* 0x00007c1301007387 */ /* 0x0001e80000100800 */
[----:B------:R0:W-:Y:S06]  /*e6b0*/  STL [R1+0x80], R2 ;  /* 0x0000800201007387 */ /* 0x0001ec0000100800 */
[----:B------:R-:W-:Y:S05]  /*e6c0*/  @P0 BRA `(.L_x_294) ;  /* 0x00000004006c0947 */ /* 0x000fea0003800000 */
[----:B------:R-:W2:Y:S01]  /*e6d0*/  S2R R14, SR_CTAID.X ;  /* 0x00000000000e7919 */ /* 0x000ea20000002500 */
[----:B------:R-:W5:Y:S01]  /*e6e0*/  LDC.64 R8, c[0x0][0x628] ;  /* 0x00018a00ff087b82 */ /* 0x000f620000000a00 */
[----:B------:R-:W-:Y:S01]  /*e6f0*/  ULDC UR6, c[0x0][0x150] ;  /* 0x0000540000067ab9 */ /* 0x000fe20000000800 */
[----:B------:R-:W-:Y:S01]  /*e700*/  IMAD.MOV.U32 R6, RZ, RZ, R19 ;  /* 0x000000ffff067224 */ /* 0x000fe200078e0013 */
[----:B------:R-:W0:Y:S01]  /*e710*/  S2R R16, SR_CTAID.Y ;  /* 0x0000000000107919 */ /* 0x000e220000002600 */
[----:B------:R-:W-:-:S04]  /*e720*/  IMAD.MOV.U32 R7, RZ, RZ, R22 ;  /* 0x000000ffff077224 */ /* 0x000fc800078e0016 */
[----:B------:R-:W0:Y:S08]  /*e730*/  LDC R17, c[0x0][0x144] ;  /* 0x00005100ff117b82 */ /* 0x000e300000000800 */
[----:B------:R-:W0:Y:S08]  /*e740*/  LDC R10, c[0x0][0x630] ;  /* 0x00018c00ff0a7b82 */ /* 0x000e300000000800 */
[----:B------:R-:W0:Y:S01]  /*e750*/  LDC.64 R12, c[0x0][0x620] ;  /* 0x00018800ff0c7b82 */ /* 0x000e220000000a00 */
[----:B-----5:R-:W-:-:S04]  /*e760*/  ISETP.NE.U32.AND P0, PT, R8, RZ, PT ;  /* 0x000000ff0800720c */ /* 0x020fc80003f05070 */
[----:B------:R-:W-:Y:S02]  /*e770*/  ISETP.NE.AND.EX P0, PT, R9, RZ, PT, P0 ;  /* 0x000000ff0900720c */ /* 0x000fe40003f05300 */
[----:B--2---:R-:W-:-:S05]  /*e780*/  I2FP.F32.U32 R0, R14 ;  /* 0x0000000e00007245 */ /* 0x004fca0000201000 */
[----:B------:R-:W-:-:S04]  /*e790*/  FMUL R0, R0, UR6 ;  /* 0x0000000600007c20 */ /* 0x000fc80008400000 */
[----:B------:R2:W0:Y:S02]  /*e7a0*/  F2I.U32.TRUNC.NTZ R15, R0 ;  /* 0x00000000000f7305 */ /* 0x000424000020f000 */
[----:B------:R-:W-:Y:S05]  /*e7b0*/  @!P0 BRA `(.L_x_295) ;  /* 0x0000000000288947 */ /* 0x000fea0003800000 */
[----:B--2---:R-:W2:Y:S02]  /*e7c0*/  LDC R0, c[0x0][0x634] ;  /* 0x00018d00ff007b82 */ /* 0x004ea40000000800 */
[----:B--2---:R-:W-:-:S05]  /*e7d0*/  IADD3 R7, P0, R19, R0, RZ ;  /* 0x0000000013077210 */ /* 0x004fca0007f1e0ff */
[----:B------:R-:W-:-:S04]  /*e7e0*/  IMAD.X R11, RZ, RZ, R22, P0 ;  /* 0x000000ffff0b7224 */ /* 0x000fc800000e0616 */
[----:B0-----:R-:W-:-:S04]  /*e7f0*/  IMAD.WIDE.U32 R2, R11, R8, RZ ;  /* 0x000000080b027225 */ /* 0x001fc800078e00ff */
[----:B------:R-:W-:-:S04]  /*e800*/  IMAD.WIDE.U32 R4, P0, R7, R9, R2 ;  /* 0x0000000907047225 */ /* 0x000fc80007800002 */
[----:B------:R-:W-:-:S04]  /*e810*/  IMAD.WIDE.U32 R2, R7, R8, RZ ;  /* 0x0000000807027225 */ /* 0x000fc800078e00ff */
[----:B------:R-:W-:Y:S01]  /*e820*/  IMAD.X R7, RZ, RZ, RZ, P0 ;  /* 0x000000ffff077224 */ /* 0x000fe200000e06ff */
[----:B------:R-:W-:Y:S01]  /*e830*/  IADD3 RZ, P0, R3, R4, RZ ;  /* 0x0000000403ff7210 */ /* 0x000fe20007f1e0ff */
[----:B------:R-:W-:-:S04]  /*e840*/  IMAD.MOV.U32 R6, RZ, RZ, R5 ;  /* 0x000000ffff067224 */ /* 0x000fc800078e0005 */
[----:B------:R-:W-:-:S08]  /*e850*/  IMAD.WIDE.U32.X R6, R11, R9, R6, P0 ;  /* 0x000000090b067225 */ /* 0x000fd000000e0406 */
.L_x_295:
[-CC-:B0-----:R-:W-:Y:S01]  /*e860*/  SHF.R.U64 R24, R6, R10.reuse, R7.reuse ;  /* 0x0000000a06187219 */ /* 0x181fe20000001207 */
[----:B------:R-:W0:Y:S01]  /*e870*/  LDC.64 R20, c[0x0][0x640] ;  /* 0x00019000ff147b82 */ /* 0x000e220000000a00 */
[----:B--2---:R-:W-:Y:S01]  /*e880*/  SHF.R.U32.HI R0, RZ, R10, R7 ;  /* 0x0000000aff007219 */ /* 0x004fe20000011607 */
[----:B------:R-:W-:Y:S01]  /*e890*/  IMAD.MOV.U32 R2, RZ, RZ, R19 ;  /* 0x000000ffff027224 */ /* 0x000fe200078e0013 */
[----:B------:R-:W-:Y:S01]  /*e8a0*/  IADD3 R5, P0, RZ, -R24, RZ ;  /* 0x80000018ff057210 */ /* 0x000fe20007f1e0ff */
[----:B------:R-:W-:Y:S01]  /*e8b0*/  IMAD.MOV R15, RZ, RZ, -R15 ;  /* 0x000000ffff0f7224 */ /* 0x000fe200078e0a0f */
[----:B------:R-:W-:Y:S01]  /*e8c0*/  ULDC UR6, c[0x0][0x154] ;  /* 0x0000550000067ab9 */ /* 0x000fe20000000800 */
[----:B------:R-:W-:Y:S02]  /*e8d0*/  IMAD.MOV.U32 R7, RZ, RZ, 0x1 ;  /* 0x00000001ff077424 */ /* 0x000fe400078e00ff */
[----:B------:R-:W2:Y:S01]  /*e8e0*/  LDC R4, c[0x0][0x618] ;  /* 0x00018600ff047b82 */ /* 0x000ea20000000800 */
[----:B------:R-:W-:-:S02]  /*e8f0*/  IMAD.X R3, RZ, RZ, ~R0, P0 ;  /* 0x000000ffff037224 */ /* 0x000fc400000e0e00 */
[----:B------:R-:W-:Y:S02]  /*e900*/  IMAD R15, R17, R15, R14 ;  /* 0x0000000f110f7224 */ /* 0x000fe400078e020e */
[-C--:B------:R-:W-:Y:S02]  /*e910*/  IMAD R0, R3, R12.reuse, RZ ;  /* 0x0000000c03007224 */ /* 0x080fe400078e02ff */
[----:B------:R-:W-:Y:S01]  /*e920*/  IMAD.MOV.U32 R3, RZ, RZ, R22 ;  /* 0x000000ffff037224 */ /* 0x000fe200078e0016 */
[----:B------:R-:W5:Y:S01]  /*e930*/  LDC R6, c[0x0][0x608] ;  /* 0x00018200ff067b82 */ /* 0x000f620000000800 */
[----:B------:R-:W-:-:S04]  /*e940*/  IMAD.WIDE.U32 R2, R5, R12, R2 ;  /* 0x0000000c05027225 */ /* 0x000fc800078e0002 */
[----:B------:R-:W-:-:S03]  /*e950*/  IMAD R5, R5, R13, R0 ;  /* 0x0000000d05057224 */ /* 0x000fc600078e0200 */
[----:B------:R-:W1:Y:S01]  /*e960*/  LDC R18, c[0x0][0x658] ;  /* 0x00019600ff127b82 */ /* 0x000e620000000800 */
[----:B------:R-:W-:Y:S01]  /*e970*/  I2FP.F32.U32 R0, R16 ;  /* 0x0000001000007245 */ /* 0x000fe20000201000 */
[----:B------:R-:W-:Y:S01]  /*e980*/  IMAD.IADD R3, R3, 0x1, R5 ;  /* 0x0000000103037824 */ /* 0x000fe200078e0205 */
[----:B0-----:R-:W-:Y:S01]  /*e990*/  ISETP.NE.U32.AND P0, PT, R20, RZ, PT ;  /* 0x000000ff1400720c */ /* 0x001fe20003f05070 */
[----:B------:R-:W-:Y:S02]  /*e9a0*/  IMAD.MOV.U32 R5, RZ, RZ, -0x1 ;  /* 0xffffffffff057424 */ /* 0x000fe400078e00ff */
[----:B------:R-:W-:Y:S02]  /*e9b0*/  FMUL R0, R0, UR6 ;  /* 0x0000000600007c20 */ /* 0x000fe40008400000 */
[----:B------:R-:W0:Y:S01]  /*e9c0*/  LDC R13, c[0x0][0x148] ;  /* 0x00005200ff0d7b82 */ /* 0x000e220000000800 */
[----:B--2---:R-:W-:Y:S01]  /*e9d0*/  SHF.R.U64 R10, R2, R4, R3 ;  /* 0x00000004020a7219 */ /* 0x004fe20000001203 */
[----:B------:R2:W0:Y:S01]  /*e9e0*/  F2I.U32.TRUNC.NTZ R12, R0 ;  /* 0x00000000000c7305 */ /* 0x000422000020f000 */
[----:B------:R-:W-:-:S02]  /*e9f0*/  ISETP.NE.AND.EX P0, PT, R21, RZ, PT, P0 ;  /* 0x000000ff1500720c */ /* 0x000fc40003f05300 */
[----:B------:R-:W-:-:S03]  /*ea00*/  SHF.R.U32.HI R3, RZ, R4, R3 ;  /* 0x00000004ff037219 */ /* 0x000fc60000011603 */
[----:B------:R-:W0:Y:S01]  /*ea10*/  LDC R14, c[0x0][0x600] ;  /* 0x00018000ff0e7b82 */ /* 0x000e220000000800 */
[-CC-:B-----5:R-:W-:Y:S02]  /*ea20*/  SHF.R.U64 R8, R10, R6.reuse, R3.reuse ;  /* 0x000000060a087219 */ /* 0x1a0fe40000001203 */
[----:B------:R-:W-:-:S05]  /*ea30*/  SHF.R.U32.HI R3, RZ, R6, R3 ;  /* 0x00000006ff037219 */ /* 0x000fca0000011603 */
[----:B------:R-:W0:Y:S01]  /*ea40*/  LDC R19, c[0x0][0x648] ;  /* 0x00019200ff137b82 */ /* 0x000e220000000800 */
[-CC-:B-1----:R-:W-:Y:S02]  /*ea50*/  SHF.R.U64 R11, R8, R18.reuse, R3.reuse ;  /* 0x00000012080b7219 */ /* 0x182fe40000001203 */
[-C--:B------:R-:W-:Y:S02]  /*ea60*/  SHF.L.U32 R5, R5, R18.reuse, RZ ;  /* 0x0000001205057219 */ /* 0x080fe400000006ff */
[-C--:B------:R-:W-:Y:S01]  /*ea70*/  SHF.R.U32.HI R3, RZ, R18.reuse, R3 ;  /* 0x00000012ff037219 */ /* 0x080fe20000011603 */
[----:B------:R-:W-:Y:S01]  /*ea80*/  IMAD.MOV.U32 R2, RZ, RZ, R11 ;  /* 0x000000ffff027224 */ /* 0x000fe200078e000b */
[----:B------:R-:W-:Y:S01]  /*ea90*/  SHF.L.U32 R34, R7, R18, RZ ;  /* 0x0000001207227219 */ /* 0x000fe200000006ff */
[----:B------:R-:W1:Y:S01]  /*eaa0*/  LDC R22, c[0x0][0x638] ;  /* 0x00018e00ff167b82 */ /* 0x000e620000000800 */
[----:B------:R-:W-:-:S07]  /*eab0*/  LOP3.LUT R17, RZ, R5, RZ, 0x33, !PT ;  /* 0x00000005ff117212 */ /* 0x000fce00078e33ff */
[----:B------:R-:W0:Y:S01]  /*eac0*/  LDC R23, c[0x0][0x610] ;  /* 0x00018400ff177b82 */ /* 0x000e220000000800 */
[----:B--2---:R-:W-:Y:S05]  /*ead0*/  @!P0 BRA `(.L_x_296) ;  /* 0x0000000000288947 */ /* 0x004fea0003800000 */
[----:B------:R-:W2:Y:S02]  /*eae0*/  LDC R0, c[0x0][0x64c] ;  /* 0x00019300ff007b82 */ /* 0x000ea40000000800 */
[----:B--2---:R-:W-:-:S05]  /*eaf0*/  IADD3 R7, P0, R11, R0, RZ ;  /* 0x000000000b077210 */ /* 0x004fca0007f1e0ff */
        /* <DEDUP_REMOVED lines=8> */
.L_x_296:
[----:B0-----:R-:W-:Y:S01]  /*eb80*/  SHF.R.U64 R0, R2, R19, R3 ;  /* 0x0000001302007219 */ /* 0x001fe20000001203 */
[----:B------:R-:W-:Y:S01]  /*eb90*/  VIADD R3, R14, 0xffffffff ;  /* 0xffffffff0e037836 */ /* 0x000fe20000000000 */
[----:B------:R-:W-:Y:S01]  /*eba0*/  LOP3.LUT R5, R8, R17, RZ, 0xc0, !PT ;  /* 0x0000001108057212 */ /* 0x000fe200078ec0ff */
[----:B------:R-:W-:Y:S01]  /*ebb0*/  IMAD.MOV R12, RZ, RZ, -R12 ;  /* 0x000000ffff0c7224 */ /* 0x000fe200078e0a0c */
[----:B------:R-:W-:Y:S01]  /*ebc0*/  R2UR UR22, R24 ;  /* 0x00000000181672ca */ /* 0x000fe200000e0000 */
[----:B------:R-:W-:Y:S01]  /*ebd0*/  IMAD.MOV R2, RZ, RZ, -R0 ;  /* 0x000000ffff027224 */ /* 0x000fe200078e0a00 */
[----:B------:R-:W-:Y:S01]  /*ebe0*/  LOP3.LUT R3, R10, R3, RZ, 0xc0, !PT ;  /* 0x000000030a037212 */ /* 0x000fe200078ec0ff */
[----:B------:R-:W-:Y:S02]  /*ebf0*/  IMAD R34, R34, R0, R5 ;  /* 0x0000000022227224 */ /* 0x000fe400078e0205 */
[----:B------:R-:W-:Y:S02]  /*ec00*/  @P2 IMAD R15, R13, R12, R16 ;  /* 0x0000000c0d0f2224 */ /* 0x000fe400078e0210 */
[----:B-1----:R-:W-:-:S02]  /*ec10*/  IMAD R0, R2, R22, R11 ;  /* 0x0000001602007224 */ /* 0x002fc400078e020b */
[----:B------:R-:W-:Y:S02]  /*ec20*/  IMAD R34, R34, R23, R15 ;  /* 0x0000001722227224 */ /* 0x000fe400078e020f */
[----:B------:R-:W-:Y:S02]  /*ec30*/  IMAD R3, R0, R14, R3 ;  /* 0x0000000e00037224 */ /* 0x000fe400078e0203 */
[----:B------:R-:W-:-:S03]  /*ec40*/  IMAD.MOV.U32 R0, RZ, RZ, 0x1 ;  /* 0x00000001ff007424 */ /* 0x000fc600078e00ff */
[----:B------:R-:W-:Y:S02]  /*ec50*/  SEL R2, R3, R34, !P2 ;  /* 0x0000002203027207 */ /* 0x000fe40005000000 */
[----:B------:R-:W-:-:S03]  /*ec60*/  SEL R34, R34, R3, !P2 ;  /* 0x0000000322227207 */ /* 0x000fc60005000000 */
[----:B------:R2:W-:Y:S04]  /*ec70*/  STL [R1+0x80], R2 ;  /* 0x0000800201007387 */ /* 0x0005e80000100800 */
.L_x_294:
[----:B------:R-:W-:Y:S01]  /*ec80*/  UIADD3 UR5, UR12, UR5, URZ ;  /* 0x000000050c057290 */ /* 0x000fe2000fffe03f */
[----:B------:R0:W-:Y:S01]  /*ec90*/  STL [R1+0x84], R34 ;  /* 0x0000842201007387 */ /* 0x0001e20000100800 */
[----:B------:R-:W-:Y:S02]  /*eca0*/  LOP3.LUT P0, RZ, R0, 0xff, RZ, 0xc0, !PT ;  /* 0x000000ff00ff7812 */ /* 0x000fe4000780c0ff */
[----:B------:R-:W-:Y:S02]  /*ecb0*/  USHF.R.U32.HI UR6, URZ, 0x2, UR5 ;  /* 0x000000023f067899 */ /* 0x000fe40008011605 */
[----:B------:R-:W-:Y:S02]  /*ecc0*/  UISETP.GT.U32.AND UP0, UPT, UR5, 0x3, UPT ;  /* 0x000000030500788c */ /* 0x000fe4000bf04070 */
[----:B------:R-:W-:Y:S02]  /*ecd0*/  ULOP3.LUT UR6, UR6, 0x1, URZ, 0xc0, !UPT ;  /* 0x0000000106067892 */ /* 0x000fe4000f8ec03f */
[----:B------:R-:W-:-:S02]  /*ece0*/  UISETP.LT.U32.AND UP0, UPT, UR12, 0x4, UP0 ;  /* 0x000000040c00788c */ /* 0x000fc40008701070 */
[----:B------:R-:W-:Y:S02]  /*ecf0*/  UISETP.NE.U32.AND UP1, UPT, UR6, 0x1, UPT ;  /* 0x000000010600788c */ /* 0x000fe4000bf25070 */
[----:B------:R-:W-:Y:S02]  /*ed00*/  USEL UR7, URZ, 0x1, !UP0 ;  /* 0x000000013f077887 */ /* 0x000fe4000c000000 */
[----:B------:R-:W-:Y:S02]  /*ed10*/  UISETP.GT.U32.AND UP1, UPT, UR12, 0x3, !UP1 ;  /* 0x000000030c00788c */ /* 0x000fe4000cf24070 */
[----:B------:R-:W-:Y:S02]  /*ed20*/  ULOP3.LUT UR5, UR5, 0x3, URZ, 0xc0, !UPT ;  /* 0x0000000305057892 */ /* 0x000fe4000f8ec03f */
[----:B------:R-:W-:-:S04]  /*ed30*/  USEL UR6, URZ, 0x1, !UP1 ;  /* 0x000000013f067887 */ /* 0x000fc8000c800000 */
[----:B------:R-:W-:Y:S01]  /*ed40*/  ULOP3.LUT UR4, UR6, UR4, UR7, 0x96, !UPT ;  /* 0x0000000406047292 */ /* 0x000fe2000f8e9607 */
[----:B0-----:R-:W-:Y:S11]  /*ed50*/  @P0 BRA `(.L_x_297) ;  /* 0xffffff2400640947 */ /* 0x001ff6000383ffff */
[----:B------:R-:W-:Y:S05]  /*ed60*/  EXIT ;  /* 0x000000000000794d */ /* 0x000fea0003800000 */
.L_x_7:
[----:B------:R-:W2:Y:S01]  /*ed70*/  LDL R22, [R1+0x7c] ;  /* 0x00007c0001167983 */ /* 0x000ea20000100800 */
[----:B------:R-:W-:-:S03]  /*ed80*/  ULDC.64 UR4, c[0x0][0x650] ;  /* 0x0001940000047ab9 */ /* 0x000fc60000000a00 */
[----:B0-----:R-:W3:Y:S01]  /*ed90*/  LDL R23, [R1+0x78] ;  /* 0x0000780001177983 */ /* 0x001ee20000100800 */
[----:B------:R-:W-:Y:S01]  /*eda0*/  PRMT R4, RZ, 0x7610, R4 ;  /* 0x00007610ff047816 */ /* 0x000fe20000000004 */
[----:B------:R-:W-:Y:S02]  /*edb0*/  IMAD.MOV.U32 R5, RZ, RZ, -0x1 ;  /* 0xffffffffff057424 */ /* 0x000fe400078e00ff */
[----:B------:R-:W-:Y:S02]  /*edc0*/  IMAD.MOV.U32 R7, RZ, RZ, -0x1 ;  /* 0xffffffffff077424 */ /* 0x000fe400078e00ff */
[----:B------:R-:W-:Y:S01]  /*edd0*/  IMAD.MOV.U32 R6, RZ, RZ, -0x1 ;  /* 0xffffffffff067424 */ /* 0x000fe200078e00ff */
[----:B--2---:R-:W-:-:S04]  /*ede0*/  ISETP.GE.U32.AND P0, PT, R22, UR4, PT ;  /* 0x0000000416007c0c */ /* 0x004fc8000bf06070 */
[----:B---3--:R-:W-:-:S13]  /*edf0*/  ISETP.GE.U32.AND.EX P0, PT, R23, UR5, PT, P0 ;  /* 0x0000000517007c0c */ /* 0x008fda000bf06100 */
[----:B------:R-:W-:Y:S05]  /*ee00*/  @P0 BRA `(.L_x_298) ;  /* 0x00000004002c0947 */ /* 0x000fea0003800000 */
[----:B------:R-:W0:Y:S01]  /*ee10*/  LDC.64 R14, c[0x0][0x628] ;  /* 0x00018a00ff0e7b82 */ /* 0x000e220000000a00 */
[----:B------:R-:W-:Y:S02]  /*ee20*/  IMAD.MOV.U32 R8, RZ, RZ, R22 ;  /* 0x000000ffff087224 */ /* 0x000fe400078e0016 */
[----:B------:R-:W-:-:S05]  /*ee30*/  IMAD.MOV.U32 R9, RZ, RZ, R23 ;  /* 0x000000ffff097224 */ /* 0x000fca00078e0017 */
[----:B------:R-:W1:Y:S08]  /*ee40*/  LDC R10, c[0x0][0x630] ;  /* 0x00018c00ff0a7b82 */ /* 0x000e700000000800 */
[----:B------:R-:W2:Y:S01]  /*ee50*/  LDC.64 R16, c[0x0][0x620] ;  /* 0x00018800ff107b82 */ /* 0x000ea20000000a00 */
[----:B0-----:R-:W-:-:S04]  /*ee60*/  ISETP.NE.U32.AND P0, PT, R14, RZ, PT ;  /* 0x000000ff0e00720c */ /* 0x001fc80003f05070 */
[----:B------:R-:W-:-:S13]  /*ee70*/  ISETP.NE.AND.EX P0, PT, R15, RZ, PT, P0 ;  /* 0x000000ff0f00720c */ /* 0x000fda0003f05300 */
[----:B-12---:R-:W-:Y:S05]  /*ee80*/  @!P0 BRA `(.L_x_299) ;  /* 0x0000000000288947 */ /* 0x006fea0003800000 */
[----:B------:R-:W0:Y:S02]  /*ee90*/  LDC R4, c[0x0][0x634] ;  /* 0x00018d00ff047b82 */ /* 0x000e240000000800 */
[----:B0-----:R-:W-:-:S05]  /*eea0*/  IADD3 R9, P0, R22, R4, RZ ;  /* 0x0000000416097210 */ /* 0x001fca0007f1e0ff */
        /* <DEDUP_REMOVED lines=8> */
.L_x_299:
[----:B------:R-:W0:Y:S01]  /*ef30*/  LDC.64 R20, c[0x0][0x640] ;  /* 0x00019000ff147b82 */ /* 0x000e220000000a00 */
[-CC-:B------:R-:W-:Y:S02]  /*ef40*/  SHF.R.U64 R14, R8, R10.reuse, R9.reuse ;  /* 0x0000000a080e7219 */ /* 0x180fe40000001209 */
[----:B------:R-:W-:Y:S02]  /*ef50*/  SHF.R.U32.HI R4, RZ, R10, R9 ;  /* 0x0000000aff047219 */ /* 0x000fe40000011609 */
[----:B------:R-:W-:-:S03]  /*ef60*/  IADD3 R7, P0, RZ, -R14, RZ ;  /* 0x8000000eff077210 */ /* 0x000fc60007f1e0ff */
[----:B------:R-:W1:Y:S02]  /*ef70*/  LDC R8, c[0x0][0x618] ;  /* 0x00018600ff087b82 */ /* 0x000e640000000800 */
[----:B------:R-:W-:Y:S02]  /*ef80*/  IMAD.X R5, RZ, RZ, ~R4, P0 ;  /* 0x000000ffff057224 */ /* 0x000fe400000e0e04 */
[----:B------:R-:W-:Y:S02]  /*ef90*/  IMAD.MOV.U32 R4, RZ, RZ, R22 ;  /* 0x000000ffff047224 */ /* 0x000fe400078e0016 */
[-C--:B------:R-:W-:Y:S02]  /*efa0*/  IMAD R6, R5, R16.reuse, RZ ;  /* 0x0000001005067224 */ /* 0x080fe400078e02ff */
[----:B------:R-:W2:Y:S01]  /*efb0*/  LDC R18, c[0x0][0x608] ;  /* 0x00018200ff127b82 */ /* 0x000ea20000000800 */
[----:B------:R-:W-:Y:S02]  /*efc0*/  IMAD.MOV.U32 R5, RZ, RZ, R23 ;  /* 0x000000ffff057224 */ /* 0x000fe400078e0017 */
[----:B------:R-:W-:-:S05]  /*efd0*/  IMAD.WIDE.U32 R4, R7, R16, R4 ;  /* 0x0000001007047225 */ /* 0x000fca00078e0004 */
[----:B------:R-:W3:Y:S01]  /*efe0*/  LDC R19, c[0x0][0x658] ;  /* 0x00019600ff137b82 */ /* 0x000ee20000000800 */
[----:B------:R-:W-:Y:S01]  /*eff0*/  IMAD R7, R7, R17, R6 ;  /* 0x0000001107077224 */ /* 0x000fe200078e0206 */
[----:B0-----:R-:W-:Y:S01]  /*f000*/  ISETP.NE.U32.AND P0, PT, R20, RZ, PT ;  /* 0x000000ff1400720c */ /* 0x001fe20003f05070 */
[----:B------:R-:W-:Y:S02]  /*f010*/  IMAD.MOV.U32 R6, RZ, RZ, -0x1 ;  /* 0xffffffffff067424 */ /* 0x000fe400078e00ff */
[----:B------:R-:W-:Y:S01]  /*f020*/  IMAD.IADD R5, R5, 0x1, R7 ;  /* 0x0000000105057824 */ /* 0x000fe200078e0207 */
[----:B------:R-:W-:Y:S02]  /*f030*/  ISETP.NE.AND.EX P0, PT, R21, RZ, PT, P0 ;  /* 0x000000ff1500720c */ /* 0x000fe40003f05300 */
[----:B------:R-:W0:Y:S02]  /*f040*/  LDC R17, c[0x0][0x600] ;  /* 0x00018000ff117b82 */ /* 0x000e240000000800 */
[----:B-1----:R-:W-:-:S02]  /*f050*/  SHF.R.U64 R10, R4, R8, R5 ;  /* 0x00000008040a7219 */ /* 0x002fc40000001205 */
[----:B------:R-:W-:-:S04]  /*f060*/  SHF.R.U32.HI R5, RZ, R8, R5 ;  /* 0x00000008ff057219 */ /* 0x000fc80000011605 */
[----:B------:R-:W1:Y:S01]  /*f070*/  LDC R22, c[0x0][0x648] ;  /* 0x00019200ff167b82 */ /* 0x000e620000000800 */
[-CC-:B--2---:R-:W-:Y:S02]  /*f080*/  SHF.R.U64 R15, R10, R18.reuse, R5.reuse ;  /* 0x000000120a0f7219 */ /* 0x184fe40000001205 */
[----:B------:R-:W-:Y:S01]  /*f090*/  SHF.R.U32.HI R4, RZ, R18, R5 ;  /* 0x00000012ff047219 */ /* 0x000fe20000011605 */
[----:B------:R-:W-:-:S04]  /*f0a0*/  IMAD.MOV.U32 R18, RZ, RZ, 0x1 ;  /* 0x00000001ff127424 */ /* 0x000fc800078e00ff */
[----:B------:R-:W2:Y:S01]  /*f0b0*/  LDC R23, c[0x0][0x638] ;  /* 0x00018e00ff177b82 */ /* 0x000ea20000000800 */
[-CC-:B---3--:R-:W-:Y:S02]  /*f0c0*/  SHF.R.U64 R16, R15, R19.reuse, R4.reuse ;  /* 0x000000130f107219 */ /* 0x188fe40000001204 */
[-C--:B------:R-:W-:Y:S02]  /*f0d0*/  SHF.L.U32 R6, R6, R19.reuse, RZ ;  /* 0x0000001306067219 */ /* 0x080fe400000006ff */
[----:B------:R-:W-:Y:S01]  /*f0e0*/  SHF.R.U32.HI R5, RZ, R19, R4 ;  /* 0x00000013ff057219 */ /* 0x000fe20000011604 */
[----:B------:R-:W-:Y:S01]  /*f0f0*/  IMAD.MOV.U32 R4, RZ, RZ, R16 ;  /* 0x000000ffff047224 */ /* 0x000fe200078e0010 */
[----:B------:R-:W-:Y:S01]  /*f100*/  LOP3.LUT R24, RZ, R6, RZ, 0x33, !PT ;  /* 0x00000006ff187212 */ /* 0x000fe200078e33ff */
[----:B------:R-:W3:Y:S01]  /*f110*/  LDC R25, c[0x0][0x610] ;  /* 0x00018400ff197b82 */ /* 0x000ee20000000800 */
[----:B------:R-:W-:Y:S05]  /*f120*/  @!P0 BRA `(.L_x_300) ;  /* 0x0000000000288947 */ /* 0x000fea0003800000 */
        /* <DEDUP_REMOVED lines=10> */
.L_x_300:
[----:B-1----:R-:W-:Y:S01]  /*f1d0*/  SHF.R.U64 R4, R4, R22, R5 ;  /* 0x0000001604047219 */ /* 0x002fe20000001205 */
[----:B0-----:R-:W-:Y:S01]  /*f1e0*/  VIADD R7, R17, 0xffffffff ;  /* 0xffffffff11077836 */ /* 0x001fe20000000000 */
[----:B------:R-:W-:Y:S01]  /*f1f0*/  SHF.L.U32 R18, R18, R19, RZ ;  /* 0x0000001312127219 */ /* 0x000fe200000006ff */
[----:B------:R-:W-:Y:S01]  /*f200*/  @P2 IMAD R0, R11, R12, R2 ;  /* 0x0000000c0b002224 */ /* 0x000fe200078e0202 */
[----:B------:R-:W-:Y:S01]  /*f210*/  LOP3.LUT R3, R15, R24, RZ, 0xc0, !PT ;  /* 0x000000180f037212 */ /* 0x000fe200078ec0ff */
[----:B------:R-:W-:Y:S01]  /*f220*/  IMAD.MOV R5, RZ, RZ, -R4 ;  /* 0x000000ffff057224 */ /* 0x000fe200078e0a04 */
[----:B------:R-:W-:Y:S01]  /*f230*/  LOP3.LUT R7, R10, R7, RZ, 0xc0, !PT ;  /* 0x000000070a077212 */ /* 0x000fe200078ec0ff */
[----:B------:R-:W-:Y:S02]  /*f240*/  IMAD.MOV.U32 R6, RZ, RZ, R14 ;  /* 0x000000ffff067224 */ /* 0x000fe400078e000e */
[----:B------:R-:W-:Y:S02]  /*f250*/  IMAD R3, R18, R4, R3 ;  /* 0x0000000412037224 */ /* 0x000fe400078e0203 */
[----:B--2---:R-:W-:-:S02]  /*f260*/  IMAD R2, R5, R23, R16 ;  /* 0x0000001705027224 */ /* 0x004fc400078e0210 */
[----:B---3--:R-:W-:Y:S02]  /*f270*/  IMAD R0, R3, R25, R0 ;  /* 0x0000001903007224 */ /* 0x008fe400078e0200 */
[----:B------:R-:W-:Y:S02]  /*f280*/  IMAD R5, R2, R17, R7 ;  /* 0x0000001102057224 */ /* 0x000fe400078e0207 */
[----:B------:R-:W-:-:S03]  /*f290*/  IMAD.MOV.U32 R4, RZ, RZ, 0x1 ;  /* 0x00000001ff047424 */ /* 0x000fc600078e00ff */
[----:B------:R-:W-:Y:S02]  /*f2a0*/  SEL R7, R5, R0, !P2 ;  /* 0x0000000005077207 */ /* 0x000fe40005000000 */
[----:B------:R-:W-:-:S07]  /*f2b0*/  SEL R5, R0, R5, !P2 ;  /* 0x0000000500057207 */ /* 0x000fce0005000000 */
.L_x_298:
[----:B------:R-:W-:-:S08]  /*f2c0*/  NOP ;  /* 0x0000000000007918 */ /* 0x000fd00000000000 */
[----:B------:R-:W0:-:S00]  /*f2d0*/  USETMAXREG.DEALLOC.CTAPOOL 0x28 ;  /* 0x00000028000079c8 */ /* 0x000e0000080e0500 */
[----:B------:R-:W-:-:S13]  /*f2e0*/  ISETP.NE.AND P0, PT, RZ, UR8, PT ;  /* 0x00000008ff007c0c */ /* 0x000fda000bf05270 */
[----:B------:R-:W-:Y:S05]  /*f2f0*/  @P0 EXIT ;  /* 0x000000000000094d */ /* 0x000fea0003800000 */
[----:B0-----:R-:W-:Y:S01]  /*f300*/  LOP3.LUT P0, RZ, R4, 0xff, RZ, 0xc0, !PT ;  /* 0x000000ff04ff7812 */ /* 0x001fe2000780c0ff */
[----:B------:R-:W-:Y:S02]  /*f310*/  IMAD.MOV.U32 R0, RZ, RZ, 0x1 ;  /* 0x00000001ff007424 */ /* 0x000fe400078e00ff */
[----:B------:R-:W-:-:S10]  /*f320*/  IMAD.MOV.U32 R8, RZ, RZ, RZ ;  /* 0x000000ffff087224 */ /* 0x000fd400078e00ff */
[----:B------:R-:W-:Y:S05]  /*f330*/  @!P0 BRA `(.L_x_301) ;  /* 0x0000000c00a08947 */ /* 0x000fea0003800000 */
[----:B------:R-:W0:Y:S01]  /*f340*/  S2UR UR8, SR_CgaCtaId ;  /* 0x00000000000879c3 */ /* 0x000e220000008800 */
[----:B------:R-:W-:Y:S01]  /*f350*/  ULDC UR4, c[0x0][0x28c] ;  /* 0x0000a30000047ab9 */ /* 0x000fe20000000800 */
[----:B------:R-:W-:Y:S01]  /*f360*/  ULDC UR5, c[0x0][0x600] ;  /* 0x0001800000057ab9 */ /* 0x000fe20000000800 */
[----:B------:R-:W-:Y:S01]  /*f370*/  UIADD3 UR14, UR4, 0x7f, URZ ;  /* 0x0000007f040e7890 */ /* 0x000fe2000fffe03f */
[----:B------:R-:W-:Y:S01]  /*f380*/  BSSY B0, `(.L_x_301) ;  /* 0x00000e3000007945 */ /* 0x000fe20003800000 */
[----:B------:R-:W-:Y:S01]  /*f390*/  ULDC UR11, c[0x0][0x658] ;  /* 0x00019600000b7ab9 */ /* 0x000fe20000000800 */
[----:B------:R-:W-:Y:S01]  /*f3a0*/  UMOV UR12, 0xffffffff ;  /* 0xffffffff000c7882 */ /* 0x000fe20000000000 */
[----:B------:R-:W-:Y:S01]  /*f3b0*/  UMOV UR16, 0x1 ;  /* 0x0000000100107882 */ /* 0x000fe20000000000 */
[----:B------:R-:W-:Y:S01]  /*f3c0*/  USHF.R.S32.HI UR15, URZ, 0x1f, UR14 ;  /* 0x0000001f3f0f7899 */ /* 0x000fe2000801140e */
[----:B------:R-:W-:Y:S01]  /*f3d0*/  IMAD.MOV.U32 R9, RZ, RZ, 0x1 ;  /* 0x00000001ff097424 */ /* 0x000fe200078e00ff */
[----:B------:R-:W-:Y:S01]  /*f3e0*/  ULDC UR9, c[0x0][0xc] ;  /* 0x0000030000097ab9 */ /* 0x000fe20000000800 */
[----:B------:R-:W-:Y:S01]  /*f3f0*/  UIADD3 UR4, UR5, -0x1, URZ ;  /* 0xffffffff05047890 */ /* 0x000fe2000fffe03f */
[----:B------:R-:W-:Y:S01]  /*f400*/  IMAD.MOV.U32 R0, RZ, RZ, 0x1 ;  /* 0x00000001ff007424 */ /* 0x000fe200078e00ff */
[----:B------:R-:W-:Y:S01]  /*f410*/  USHF.L.U32 UR18, UR12, UR11, URZ ;  /* 0x0000000b0c127299 */ /* 0x000fe2000800063f */
[----:B------:R-:W-:Y:S01]  /*f420*/  IMAD.MOV.U32 R8, RZ, RZ, RZ ;  /* 0x000000ffff087224 */ /* 0x000fe200078e00ff */
[----:B------:R-:W-:Y:S01]  /*f430*/  USHF.L.U32 UR5, UR16, UR11, URZ ;  /* 0x0000000b10057299 */ /* 0x000fe2000800063f */
[----:B------:R-:W-:Y:S01]  /*f440*/  ULDC UR12, c[0x0][0x10] ;  /* 0x00000400000c7ab9 */ /* 0x000fe20000000800 */
[----:B------:R-:W-:Y:S01]  /*f450*/  ULEA.HI UR15, UR15, UR14, URZ, 0x7 ;  /* 0x0000000e0f0f7291 */ /* 0x000fe2000f8f383f */
[----:B------:R-:W-:Y:S01]  /*f460*/  UMOV UR22, 0x5 ;  /* 0x0000000500167882 */ /* 0x000fe20000000000 */
[----:B------:R-:W-:-:S02]  /*f470*/  ULOP3.LUT UR29, UR13, 0x2, URZ, 0xfc, !UPT ;  /* 0x000000020d1d7892 */ /* 0x000fc4000f8efc3f */
[----:B------:R-:W-:Y:S02]  /*f480*/  USHF.R.S32.HI UR19, URZ, 0x7, UR15 ;  /* 0x000000073f137899 */ /* 0x000fe4000801140f */
[----:B0-----:R-:W-:Y:S02]  /*f490*/  ULOP3.LUT UR10, UR8, 0x1, URZ, 0xc0, !UPT ;  /* 0x00000001080a7892 */ /* 0x001fe4000f8ec03f */
[----:B------:R-:W-:Y:S02]  /*f4a0*/  USHF.R.U32.HI UR30, URZ, 0x1, UR8 ;  /* 0x000000013f1e7899 */ /* 0x000fe40008011608 */
[----:B------:R-:W-:Y:S02]  /*f4b0*/  USHF.L.U32 UR6, UR8, 0x7, URZ ;  /* 0x0000000708067899 */ /* 0x000fe4000800063f */
[----:B------:R-:W-:Y:S02]  /*f4c0*/  USHF.L.U32 UR7, UR8, 0xe, URZ ;  /* 0x0000000e08077899 */ /* 0x000fe4000800063f */
[----:B------:R-:W-:-:S02]  /*f4d0*/  ULOP3.LUT UR8, UR8, 0xfffffffe, URZ, 0xc0, !UPT ;  /* 0xfffffffe08087892 */ /* 0x000fc4000f8ec03f */
[----:B------:R-:W-:Y:S02]  /*f4e0*/  UISETP.GT.U32.AND UP0, UPT, UR10, 0xffff, UPT ;  /* 0x0000ffff0a00788c */ /* 0x000fe4000bf04070 */
[----:B------:R-:W-:Y:S02]  /*f4f0*/  USHF.L.U32 UR20, UR16, UR8, URZ ;  /* 0x0000000810147299 */ /* 0x000fe4000800063f */
[----:B------:R-:W-:Y:S02]  /*f500*/  ULOP3.LUT UR11, UR8, 0x1, URZ, 0xfc, !UPT ;  /* 0x00000001080b7892 */ /* 0x000fe4000f8efc3f */
[----:B------:R-:W-:Y:S02]  /*f510*/  UIMAD.WIDE.U32 UR8, UR9, UR12, URZ ;  /* 0x0000000c090872a5 */ /* 0x000fe4000f8e003f */
[----:B------:R-:W-:Y:S01]  /*f520*/  USEL UR10, UR10, 0xffff, !UP0 ;  /* 0x0000ffff0a0a7887 */ /* 0x000fe2000c000000 */
[----:B------:R-:W-:Y:S01]  /*f530*/  ULDC UR12, c[0x0][0x14] ;  /* 0x00000500000c7ab9 */ /* 0x000fe20000000800 */
[----:B------:R-:W-:-:S02]  /*f540*/  USHF.L.U32 UR11, UR16, UR11, URZ ;  /* 0x0000000b100b7299 */ /* 0x000fc4000800063f */
[----:B------:R-:W-:Y:S02]  /*f550*/  UIMAD.WIDE.U32 UR24, UR8, UR12, URZ ;  /* 0x0000000c081872a5 */ /* 0x000fe4000f8e003f */
[----:B------:R-:W-:Y:S02]  /*f560*/  UIMAD UR21, UR9, UR12, URZ ;  /* 0x0000000c091572a4 */ /* 0x000fe4000f8e023f */
[----:B------:R-:W-:Y:S02]  /*f570*/  ULOP3.LUT UR10, UR10, 0xffff, URZ, 0xc0, !UPT ;  /* 0x0000ffff0a0a7892 */ /* 0x000fe4000f8ec03f */
[----:B------:R-:W-:Y:S02]  /*f580*/  ULOP3.LUT UR6, UR6, 0x80, URZ, 0xc0, !UPT ;  /* 0x0000008006067892 */ /* 0x000fe4000f8ec03f */
[----:B------:R-:W-:Y:S02]  /*f590*/  ULOP3.LUT UR7, UR7, 0x4000, URZ, 0xc0, !UPT ;  /* 0x0000400007077892 */ /* 0x000fe4000f8ec03f */
[----:B------:R-:W-:-:S02]  /*f5a0*/  ULOP3.LUT UR18, URZ, UR18, URZ, 0x33, !UPT ;  /* 0x000000123f127292 */ /* 0x000fc4000f8e333f */
[----:B------:R-:W-:Y:S02]  /*f5b0*/  ULOP3.LUT UR20, UR20, UR11, URZ, 0xfc, !UPT ;  /* 0x0000000b14147292 */ /* 0x000fe4000f8efc3f */
[----:B------:R-:W-:Y:S02]  /*f5c0*/  UIADD3 UR21, UR25, UR21, URZ ;  /* 0x0000001519157290 */ /* 0x000fe4000fffe03f */
[----:B------:R-:W-:Y:S02]  /*f5d0*/  USHF.L.U32 UR22, UR22, UR10, URZ ;  /* 0x0000000a16167299 */ /* 0x000fe4000800063f */
[----:B------:R-:W-:Y:S01]  /*f5e0*/  UIADD3 UR31, UR19, 0x1, URZ ;  /* 0x00000001131f7890 */ /* 0x000fe2000fffe03f */
[----:B------:R-:W-:-:S11]  /*f5f0*/  ULDC.64 UR32, c[0x0][0x198] ;  /* 0x0000660000207ab9 */ /* 0x000fd60000000a00 */
.L_x_312:
[----:B------:R-:W-:-:S03]  /*f600*/  UMOV UR8, 0xffffffff ;  /* 0xffffffff00087882 */ /* 0x000fc60000000000 */
[----:B------:R-:W-:Y:S05]  /*f610*/  BRA.DIV UR8, `(.L_x_302) ;  /* 0x0000000e08e47947 */ /* 0x000fea000b800000 */
[----:B------:R-:W-:-:S13]  /*f620*/  ELECT P0, URZ, PT ;  /* 0x00000000003f782f */ /* 0x000fda0003800000 */
.L_x_323:
[----:B------:R-:W0:Y:S01]  /*f630*/  LDC R2, c[0x0][0x28c] ;  /* 0x0000a300ff027b82 */ /* 0x000e220000000800 */
[----:B------:R-:W-:Y:S01]  /*f640*/  BSSY B1, `(.L_x_303) ;  /* 0x000003d000017945 */ /* 0x000fe20003800000 */
[----:B0-----:R-:W-:-:S13]  /*f650*/  ISETP.LT.OR P0, PT, R2, 0x1, !P0 ;  /* 0x000000010200780c */ /* 0x001fda0004701670 */
[----:B------:R-:W-:Y:S05]  /*f660*/  @P0 BRA `(.L_x_304) ;  /* 0x0000000000e80947 */ /* 0x000fea0003800000 */
[----:B------:R-:W-:Y:S01]  /*f670*/  LEA R5, R5, UR30, 0x1 ;  /* 0x0000001e05057c11 */ /* 0x000fe2000f8e08ff */
[----:B------:R-:W-:Y:S01]  /*f680*/  IMAD.MOV.U32 R13, RZ, RZ, RZ ;  /* 0x000000ffff0d7224 */ /* 0x000fe200078e00ff */
[----:B------:R-:W-:Y:S01]  /*f690*/  LEA R7, R7, UR6, 0x8 ;  /* 0x0000000607077c11 */ /* 0x000fe2000f8e40ff */
[----:B------:R-:W-:Y:S02]  /*f6a0*/  IMAD.U32 R14, RZ, RZ, UR31 ;  /* 0x0000001fff0e7e24 */ /* 0x000fe4000f8e00ff */
[----:B------:R-:W-:Y:S02]  /*f6b0*/  IMAD.MOV.U32 R2, RZ, RZ, R0 ;  /* 0x000000ffff027224 */ /* 0x000fe400078e0000 */
[----:B------:R-:W-:Y:S02]  /*f6c0*/  IMAD.MOV.U32 R3, RZ, RZ, R8 ;  /* 0x000000ffff037224 */ /* 0x000fe400078e0008 */
[----:B------:R-:W-:-:S07]  /*f6d0*/  IMAD.SHL.U32 R10, R5, 0x40, RZ ;  /* 0x00000040050a7824 */ /* 0x000fce00078e00ff */
.L_x_307:
[----:B------:R-:W0:Y:S01]  /*f6e0*/  S2R R5, SR_CgaCtaId ;  /* 0x0000000000057919 */ /* 0x000e220000008800 */
[----:B------:R-:W-:Y:S01]  /*f6f0*/  MOV R4, 0x400 ;  /* 0x0000040000047802 */ /* 0x000fe20000000f00 */
[----:B------:R-:W1:Y:S03]  /*f700*/  S2R R15, SR_TID.X ;  /* 0x00000000000f7919 */ /* 0x000e660000002100 */
[----:B0-----:R-:W-:Y:S02]  /*f710*/  LEA R12, R5, R4, 0x18 ;  /* 0x00000004050c7211 */ /* 0x001fe400078ec0ff */
[----:B------:R-:W-:Y:S02]  /*f720*/  SHF.L.U32 R4, R2, 0x1f, RZ ;  /* 0x0000001f02047819 */ /* 0x000fe400000006ff */
[----:B-1----:R-:W-:Y:S01]  /*f730*/  LOP3.LUT P1, RZ, R15, 0x7f, RZ, 0xc0, !PT ;  /* 0x0000007f0fff7812 */ /* 0x002fe2000782c0ff */
[----:B------:R-:W-:-:S04]  /*f740*/  IMAD R11, R3, 0x8, R12 ;  /* 0x00000008030b7824 */ /* 0x000fc800078e020c */
[----:B------:R-:W0:Y:S08]  /*f750*/  SYNCS.PHASECHK.TRANS64.TRYWAIT P0, [R11+URZ+0x20], R4 ;  /* 0x000020040b0075a7 */ /* 0x000e30000800017f */
[----:B------:R-:W1:Y:S01]  /*f760*/  @!P1 LDC R5, c[0x0][0x500] ;  /* 0x00014000ff059b82 */ /* 0x000e620000000800 */
[----:B0-----:R-:W-:Y:S05]  /*f770*/  @!P0 BRA `(.L_x_305) ;  /* 0x0000000c00ac8947 */ /* 0x001fea0003800000 */
.L_x_324:
[----:B------:R-:W-:Y:S01]  /*f780*/  UPRMT UR8, UR29, 0x9910, URZ ;  /* 0x000099101d087896 */ /* 0x000fe2000800003f */
[----:B-1----:R1:W-:Y:S03]  /*f790*/  @!P1 SYNCS.ARRIVE.TRANS64 RZ, [R11+URZ], R5 ;  /* 0x000000050bff99a7 */ /* 0x0023e6000800003f */
[----:B------:R-:W-:-:S06]  /*f7a0*/  UISETP.NE.AND UP0, UPT, UR8, 0x2, UPT ;  /* 0x000000020800788c */ /* 0x000fcc000bf05270 */
[----:B------:R-:W-:-:S13]  /*f7b0*/  PLOP3.LUT P0, PT, PT, PT, UP0, 0x80, 0x0 ;  /* 0x000000000000781c */ /* 0x000fda0003f0f008 */
[----:B-1----:R-:W-:Y:S05]  /*f7c0*/  @P0 BRA `(.L_x_306) ;  /* 0x0000000000040947 */ /* 0x002fea0003800000 */
[----:B------:R-:W-:Y:S01]  /*f7d0*/  BPT.TRAP 0x1 ;  /* 0x000000040000795c */ /* 0x000fe20000300000 */
.L_x_306:
[C---:B0-----:R-:W-:Y:S01]  /*f7e0*/  LEA R4, R3.reuse, UR30, 0x1 ;  /* 0x0000001e03047c11 */ /* 0x041fe2000f8e08ff */
[----:B------:R-:W-:Y:S01]  /*f7f0*/  VIADD R14, R14, 0xffffffff ;  /* 0xffffffff0e0e7836 */ /* 0x000fe20000000000 */
[----:B------:R-:W-:Y:S01]  /*f800*/  R2UR UR11, R3 ;  /* 0x00000000030b72ca */ /* 0x000fe200000e0000 */
[----:B------:R-:W-:Y:S01]  /*f810*/  UIADD3 UR14, UP0, UR32, 0xf0, URZ ;  /* 0x000000f0200e7890 */ /* 0x000fe2000ff1e03f */
[----:B------:R-:W-:Y:S01]  /*f820*/  R2UR UR26, R12 ;  /* 0x000000000c1a72ca */ /* 0x000fe200000e0000 */
[----:B------:R-:W-:Y:S01]  /*f830*/  IMAD.U32 R4, R4, 0x2000, R12 ;  /* 0x0000200004047824 */ /* 0x000fe200078e000c */
[----:B------:R-:W-:Y:S01]  /*f840*/  R2UR UR27, R10 ;  /* 0x000000000a1b72ca */ /* 0x000fe200000e0000 */
[----:B------:R-:W-:Y:S01]  /*f850*/  UIADD3 UR34, UP1, UR32, 0x1f0, URZ ;  /* 0x000001f020227890 */ /* 0x000fe2000ff3e03f */
[----:B------:R-:W-:Y:S01]  /*f860*/  R2UR UR9, R11 ;  /* 0x000000000b0972ca */ /* 0x000fe200000e0000 */
[----:B------:R-:W-:Y:S01]  /*f870*/  UIADD3.X UR15, URZ, UR33, URZ, UP0, !UPT ;  /* 0x000000213f0f7290 */ /* 0x000fe200087fe43f */
[----:B------:R-:W-:Y:S01]  /*f880*/  R2UR UR8, R4 ;  /* 0x00000000040872ca */ /* 0x000fe200000e0000 */
[----:B------:R-:W-:Y:S01]  /*f890*/  UPRMT UR23, URZ, 0x5410, UR22 ;  /* 0x000054103f177896 */ /* 0x000fe20008000016 */
[----:B------:R-:W-:Y:S01]  /*f8a0*/  R2UR UR10, R13 ;  /* 0x000000000d0a72ca */ /* 0x000fe200000e0000 */
[----:B------:R-:W-:Y:S01]  /*f8b0*/  VIADD R3, R3, 0x1 ;  /* 0x0000000103037836 */ /* 0x000fe20000000000 */
[----:B------:R-:W-:Y:S01]  /*f8c0*/  R2UR UR12, R6 ;  /* 0x00000000060c72ca */ /* 0x000fe200000e0000 */
[----:B------:R-:W-:Y:S01]  /*f8d0*/  ULEA UR11, UR11, UR7, 0xf ;  /* 0x000000070b0b7291 */ /* 0x000fe2000f8e783f */
[----:B------:R-:W-:Y:S01]  /*f8e0*/  R2UR UR28, R7 ;  /* 0x00000000071c72ca */ /* 0x000fe200000e0000 */
[----:B------:R-:W-:Y:S01]  /*f8f0*/  UPRMT UR36, URZ, 0x5410, UR20 ;  /* 0x000054103f247896 */ /* 0x000fe20008000014 */
[----:B------:R-:W-:Y:S01]  /*f900*/  ISETP.GT.AND P1, PT, R14, 0x1, PT ;  /* 0x000000010e00780c */ /* 0x000fe20003f24270 */
[----:B------:R-:W-:Y:S01]  /*f910*/  UIADD3 UR26, UR26, 0x10100, UR11 ;  /* 0x000101001a1a7890 */ /* 0x000fe2000fffe00b */
[----:B------:R-:W-:Y:S01]  /*f920*/  ISETP.NE.AND P0, PT, R3, 0x4, PT ;  /* 0x000000040300780c */ /* 0x000fe20003f05270 */
[----:B------:R-:W-:Y:S01]  /*f930*/  UIADD3.X UR35, URZ, UR33, URZ, UP1, !UPT ;  /* 0x000000213f237290 */ /* 0x000fe20008ffe43f */
[----:B------:R-:W-:Y:S01]  /*f940*/  VIADD R13, R13, 0x80 ;  /* 0x000000800d0d7836 */ /* 0x000fe20000000000 */
[----:B------:R-:W-:Y:S01]  /*f950*/  UIADD3 UR8, UR8, 0x100, URZ ;  /* 0x0000010008087890 */ /* 0x000fe2000fffe03f */
[----:B------:R-:W-:Y:S01]  /*f960*/  SEL R5, RZ, 0x1, P0 ;  /* 0x00000001ff057807 */ /* 0x000fe20000000000 */
[----:B------:R-:W-:Y:S01]  /*f970*/  UMOV UR16, 0x0 ;  /* 0x0000000000107882 */ /* 0x000fe20000000000 */
[----:B------:R-:W-:Y:S01]  /*f980*/  UMOV UR17, 0x10000000 ;  /* 0x1000000000117882 */ /* 0x000fe20000000000 */
[----:B------:R-:W-:Y:S01]  /*f990*/  UMOV UR11, UR27 ;  /* 0x0000001b000b7c82 */ /* 0x000fe20008000000 */
[----:B------:R-:W-:-:S02]  /*f9a0*/  LOP3.LUT R2, R2, R5, RZ, 0x3c, !PT ;  /* 0x0000000502027212 */ /* 0x000fc400078e3cff */
[----:B------:R-:W-:Y:S02]  /*f9b0*/  SEL R3, R3, RZ, P0 ;  /* 0x000000ff03037207 */ /* 0x000fe40000000000 */
[----:B------:R0:W-:Y:S02]  /*f9c0*/  UTMALDG.3D.MULTICAST [UR8], [UR14], UR23, desc[UR16] ;  /* 0x000010080e0073b4 */ /* 0x0001e40008011817 */
[----:B0-----:R-:W-:Y:S01]  /*f9d0*/  UMOV UR8, UR26 ;  /* 0x0000001a00087c82 */ /* 0x001fe20008000000 */
[----:B------:R-:W-:Y:S02]  /*f9e0*/  UMOV UR11, UR28 ;  /* 0x0000001c000b7c82 */ /* 0x000fe40008000000 */
[----:B------:R0:W-:Y:S02]  /*f9f0*/  UTMALDG.3D.MULTICAST [UR8], [UR34], UR36, desc[UR16] ;  /* 0x00001008220073b4 */ /* 0x0001e40008011824 */
[----:B0-----:R-:W-:Y:S05]  /*fa00*/  @P1 BRA `(.L_x_307) ;  /* 0xfffffffc00341947 */ /* 0x001fea000383ffff */
.L_x_304:
[----:B------:R-:W-:Y:S05]  /*fa10*/  BSYNC B1 ;  /* 0x0000000000017941 */ /* 0x000fea0003800000 */
.L_x_303:
[----:B------:R-:W2:Y:S01]  /*fa20*/  LDL.LU R15, [R1+0x78] ;  /* 0x00007800010f7983 */ /* 0x000ea20000300800 */
[----:B------:R-:W-:Y:S01]  /*fa30*/  LOP3.LUT P3, RZ, R9, 0xff, RZ, 0xc0, !PT ;  /* 0x000000ff09ff7812 */ /* 0x000fe2000786c0ff */
[----:B------:R-:W-:Y:S01]  /*fa40*/  VIADD R8, R8, UR19 ;  /* 0x0000001308087c36 */ /* 0x000fe20008000000 */
[----:B------:R-:W-:Y:S01]  /*fa50*/  ULDC.64 UR8, c[0x0][0x650] ;  /* 0x0001940000087ab9 */ /* 0x000fe20000000a00 */
[----:B------:R-:W3:Y:S01]  /*fa60*/  LDL.LU R12, [R1+0x7c] ;  /* 0x00007c00010c7983 */ /* 0x000ee20000300800 */
[----:B------:R-:W-:Y:S01]  /*fa70*/  IMAD.U32 R5, RZ, RZ, UR19 ;  /* 0x00000013ff057e24 */ /* 0x000fe2000f8e00ff */
[----:B------:R-:W-:Y:S01]  /*fa80*/  BSSY B1, `(.L_x_308) ;  /* 0x0000070000017945 */ /* 0x000fe20003800000 */
[----:B------:R-:W-:Y:S01]  /*fa90*/  ISETP.GT.U32.AND P0, PT, R8, 0x3, PT ;  /* 0x000000030800780c */ /* 0x000fe20003f04070 */
[----:B------:R-:W-:Y:S01]  /*faa0*/  IMAD.MOV.U32 R7, RZ, RZ, -0x1 ;  /* 0xffffffffff077424 */ /* 0x000fe200078e00ff */
[----:B------:R-:W-:Y:S01]  /*fab0*/  SHF.R.U32.HI R2, RZ, 0x2, R8 ;  /* 0x00000002ff027819 */ /* 0x000fe20000011608 */
[----:B------:R-:W-:Y:S01]  /*fac0*/  IMAD.MOV.U32 R6, RZ, RZ, -0x1 ;  /* 0xffffffffff067424 */ /* 0x000fe200078e00ff */
[----:B------:R-:W-:Y:S01]  /*fad0*/  ISETP.LT.U32.AND P0, PT, R5, 0x4, P0 ;  /* 0x000000040500780c */ /* 0x000fe20000701070 */
[----:B------:R-:W-:Y:S01]  /*fae0*/  IMAD.MOV.U32 R5, RZ, RZ, -0x1 ;  /* 0xffffffffff057424 */ /* 0x000fe200078e00ff */
[----:B------:R-:W-:Y:S01]  /*faf0*/  LOP3.LUT R2, R2, 0x1, RZ, 0xc0, !PT ;  /* 0x0000000102027812 */ /* 0x000fe200078ec0ff */
[----:B------:R-:W0:Y:S01]  /*fb00*/  @P3 S2R R4, SR_CgaCtaId ;  /* 0x0000000000043919 */ /* 0x000e220000008800 */
[----:B------:R-:W-:-:S02]  /*fb10*/  @P3 MOV R3, 0x400 ;  /* 0x0000040000033802 */ /* 0x000fc40000000f00 */
[----:B------:R-:W-:Y:S01]  /*fb20*/  ISETP.NE.U32.AND P1, PT, R2, 0x1, PT ;  /* 0x000000010200780c */ /* 0x000fe20003f25070 */
[----:B------:R-:W-:Y:S01]  /*fb30*/  IMAD.U32 R2, RZ, RZ, UR19 ;  /* 0x00000013ff027e24 */ /* 0x000fe2000f8e00ff */
[----:B------:R-:W-:Y:S02]  /*fb40*/  LOP3.LUT R8, R8, 0x3, RZ, 0xc0, !PT ;  /* 0x0000000308087812 */ /* 0x000fe400078ec0ff */
[----:B------:R-:W-:Y:S02]  /*fb50*/  PRMT R9, RZ, 0x7610, R9 ;  /* 0x00007610ff097816 */ /* 0x000fe40000000009 */
[----:B------:R-:W-:-:S04]  /*fb60*/  ISETP.GT.U32.AND P1, PT, R2, 0x3, !P1 ;  /* 0x000000030200780c */ /* 0x000fc80004f24070 */
[----:B------:R-:W-:Y:S02]  /*fb70*/  SEL R2, RZ, 0x1, !P1 ;  /* 0x00000001ff027807 */ /* 0x000fe40004800000 */
[----:B0-----:R-:W-:-:S04]  /*fb80*/  @P3 LEA R3, R4, R3, 0x18 ;  /* 0x0000000304033211 */ /* 0x001fc800078ec0ff */
[----:B------:R0:W-:Y:S02]  /*fb90*/  @P3 SYNCS.ARRIVE.TRANS64.A1T0 RZ, [R3+URZ+0x58], RZ ;  /* 0x000058ff03ff39a7 */ /* 0x0001e4000810003f */
[----:B0-----:R-:W-:-:S04]  /*fba0*/  SEL R3, RZ, 0x1, !P0 ;  /* 0x00000001ff037807 */ /* 0x001fc80004000000 */
[----:B------:R-:W-:Y:S02]  /*fbb0*/  LOP3.LUT R0, R2, R0, R3, 0x96, !PT ;  /* 0x0000000002007212 */ /* 0x000fe400078e9603 */
[----:B------:R-:W-:Y:S02]  /*fbc0*/  PRMT R2, RZ, 0x7610, R2 ;  /* 0x00007610ff027816 */ /* 0x000fe40000000002 */
[----:B---3--:R-:W-:-:S04]  /*fbd0*/  IADD3 R12, P3, R12, UR24, RZ ;  /* 0x000000180c0c7c10 */ /* 0x008fc8000ff7e0ff */
[----:B--2---:R-:W-:Y:S01]  /*fbe0*/  IADD3.X R15, R15, UR21, RZ, P3, !PT ;  /* 0x000000150f0f7c10 */ /* 0x004fe20009ffe4ff */
[----:B------:R0:W-:Y:S01]  /*fbf0*/  STL [R1+0x7c], R12 ;  /* 0x00007c0c01007387 */ /* 0x0001e20000100800 */
[----:B------:R-:W-:-:S03]  /*fc00*/  ISETP.GE.U32.AND P3, PT, R12, UR8, PT ;  /* 0x000000080c007c0c */ /* 0x000fc6000bf66070 */
[----:B------:R0:W-:Y:S01]  /*fc10*/  STL [R1+0x78], R15 ;  /* 0x0000780f01007387 */ /* 0x0001e20000100800 */
[----:B------:R-:W-:-:S13]  /*fc20*/  ISETP.GE.U32.AND.EX P0, PT, R15, UR9, PT, P3 ;  /* 0x000000090f007c0c */ /* 0x000fda000bf06130 */
[----:B0-----:R-:W-:Y:S05]  /*fc30*/  @P0 BRA `(.L_x_309) ;  /* 0x0000000400500947 */ /* 0x001fea0003800000 */
[----:B------:R-:W-:Y:S01]  /*fc40*/  ULDC.64 UR8, c[0x0][0x628] ;  /* 0x00018a0000087ab9 */ /* 0x000fe20000000a00 */
[----:B------:R-:W0:Y:S01]  /*fc50*/  S2R R11, SR_CTAID.X ;  /* 0x00000000000b7919 */ /* 0x000e220000002500 */
[----:B------:R-:W-:Y:S01]  /*fc60*/  ISETP.NE.U32.AND P0, PT, RZ, UR8, PT ;  /* 0x00000008ff007c0c */ /* 0x000fe2000bf05070 */
[----:B------:R-:W-:Y:S01]  /*fc70*/  ULDC UR11, c[0x0][0x630] ;  /* 0x00018c00000b7ab9 */ /* 0x000fe20000000800 */
[----:B------:R-:W-:Y:S01]  /*fc80*/  IMAD.MOV.U32 R2, RZ, RZ, R12 ;  /* 0x000000ffff027224 */ /* 0x000fe200078e000c */
[----:B------:R-:W1:Y:S01]  /*fc90*/  S2R R10, SR_CTAID.Y ;  /* 0x00000000000a7919 */ /* 0x000e620000002600 */
[----:B------:R-:W-:Y:S01]  /*fca0*/  ISETP.NE.AND.EX P0, PT, RZ, UR9, PT, P0 ;  /* 0x00000009ff007c0c */ /* 0x000fe2000bf05300 */
[----:B------:R-:W-:-:S12]  /*fcb0*/  IMAD.MOV.U32 R3, RZ, RZ, R15 ;  /* 0x000000ffff037224 */ /* 0x000fd800078e000f */
[----:B------:R-:W-:Y:S05]  /*fcc0*/  @!P0 BRA `(.L_x_310) ;  /* 0x0000000000288947 */ /* 0x000fea0003800000 */
[----:B------:R-:W-:Y:S02]  /*fcd0*/  ULDC UR10, c[0x0][0x634] ;  /* 0x00018d00000a7ab9 */ /* 0x000fe40000000800 */
[----:B------:R-:W-:-:S05]  /*fce0*/  IADD3 R7, P0, R12, UR10, RZ ;  /* 0x0000000a0c077c10 */ /* 0x000fca000ff1e0ff */
[----:B------:R-:W-:-:S04]  /*fcf0*/  IMAD.X R13, RZ, RZ, R15, P0 ;  /* 0x000000ffff0d7224 */ /* 0x000fc800000e060f */
[----:B------:R-:W-:-:S04]  /*fd00*/  IMAD.WIDE.U32 R4, R13, UR8, RZ ;  /* 0x000000080d047c25 */ /* 0x000fc8000f8e00ff */
[----:B------:R-:W-:-:S04]  /*fd10*/  IMAD.WIDE.U32 R4, P0, R7, UR9, R4 ;  /* 0x0000000907047c25 */ /* 0x000fc8000f800004 */
[----:B------:R-:W-:-:S04]  /*fd20*/  IMAD.WIDE.U32 R6, R7, UR8, RZ ;  /* 0x0000000807067c25 */ /* 0x000fc8000f8e00ff */
[----:B------:R-:W-:Y:S01]  /*fd30*/  IMAD.X R3, RZ, RZ, RZ, P0 ;  /* 0x000000ffff037224 */ /* 0x000fe200000e06ff */
[----:B------:R-:W-:Y:S01]  /*fd40*/  IADD3 RZ, P0, R7, R4, RZ ;  /* 0x0000000407ff7210 */ /* 0x000fe20007f1e0ff */
[----:B------:R-:W-:-:S04]  /*fd50*/  IMAD.MOV.U32 R2, RZ, RZ, R5 ;  /* 0x000000ffff027224 */ /* 0x000fc800078e0005 */
[----:B------:R-:W-:-:S08]  /*fd60*/  IMAD.WIDE.U32.X R2, R13, UR9, R2, P0 ;  /* 0x000000090d027c25 */ /* 0x000fd000080e0402 */
.L_x_310:
[--C-:B------:R-:W-:Y:S01]  /*fd70*/  SHF.R.U64 R6, R2, UR11, R3.reuse ;  /* 0x0000000b02067c19 */ /* 0x100fe20008001203 */
[----:B------:R-:W-:Y:S01]  /*fd80*/  ULDC.64 UR8, c[0x0][0x620] ;  /* 0x0001880000087ab9 */ /* 0x000fe20000000a00 */
[----:B------:R-:W-:Y:S01]  /*fd90*/  SHF.R.U32.HI R2, RZ, UR11, R3 ;  /* 0x0000000bff027c19 */ /* 0x000fe20008011603 */
[----:B------:R-:W-:Y:S01]  /*fda0*/  IMAD.MOV.U32 R3, RZ, RZ, R15 ;  /* 0x000000ffff037224 */ /* 0x000fe200078e000f */
[----:B------:R-:W-:Y:S01]  /*fdb0*/  IADD3 R5, P0, RZ, -R6, RZ ;  /* 0x80000006ff057210 */ /* 0x000fe20007f1e0ff */
[----:B------:R-:W2:Y:S01]  /*fdc0*/  LDC R16, c[0x0][0x144] ;  /* 0x00005100ff107b82 */ /* 0x000ea20000000800 */
[----:B0-----:R-:W-:Y:S01]  /*fdd0*/  I2FP.F32.U32 R7, R11 ;  /* 0x0000000b00077245 */ /* 0x001fe20000201000 */
[----:B------:R-:W-:Y:S01]  /*fde0*/  ULDC.64 UR14, c[0x0][0x640] ;  /* 0x00019000000e7ab9 */ /* 0x000fe20000000a00 */
[----:B------:R-:W-:Y:S01]  /*fdf0*/  ULDC UR10, c[0x0][0x608] ;  /* 0x00018200000a7ab9 */ /* 0x000fe20000000800 */
[----:B------:R-:W-:Y:S01]  /*fe00*/  IMAD.X R2, RZ, RZ, ~R2, P0 ;  /* 0x000000ffff027224 */ /* 0x000fe200000e0e02 */
[----:B------:R-:W-:-:S03]  /*fe10*/  ISETP.NE.U32.AND P0, PT, RZ, UR14, PT ;  /* 0x0000000eff007c0c */ /* 0x000fc6000bf05070 */
[----:B------:R-:W-:Y:S01]  /*fe20*/  IMAD R4, R2, UR8, RZ ;  /* 0x0000000802047c24 */ /* 0x000fe2000f8e02ff */
[----:B------:R-:W0:Y:S01]  /*fe30*/  LDC R13, c[0x0][0x148] ;  /* 0x00005200ff0d7b82 */ /* 0x000e220000000800 */
[----:B------:R-:W-:Y:S01]  /*fe40*/  IMAD.MOV.U32 R2, RZ, RZ, R12 ;  /* 0x000000ffff027224 */ /* 0x000fe200078e000c */
[----:B------:R-:W-:-:S03]  /*fe50*/  ISETP.NE.AND.EX P0, PT, RZ, UR15, PT, P0 ;  /* 0x0000000fff007c0c */ /* 0x000fc6000bf05300 */
[----:B------:R-:W-:Y:S01]  /*fe60*/  IMAD.WIDE.U32 R2, R5, UR8, R2 ;  /* 0x0000000805027c25 */ /* 0x000fe2000f8e0002 */
[----:B------:R-:W-:-:S03]  /*fe70*/  ULDC UR8, c[0x0][0x150] ;  /* 0x0000540000087ab9 */ /* 0x000fc60000000800 */
[----:B------:R-:W-:Y:S02]  /*fe80*/  IMAD R5, R5, UR9, R4 ;  /* 0x0000000905057c24 */ /* 0x000fe4000f8e0204 */
[----:B------:R-:W-:Y:S01]  /*fe90*/  FMUL R4, R7, UR8 ;  /* 0x0000000807047c20 */ /* 0x000fe20008400000 */
[----:B------:R-:W-:Y:S01]  /*fea0*/  ULDC UR8, c[0x0][0x618] ;  /* 0x0001860000087ab9 */ /* 0x000fe20000000800 */
[----:B------:R-:W-:Y:S01]  /*feb0*/  ULDC UR9, c[0x0][0x154] ;  /* 0x0000550000097ab9 */ /* 0x000fe20000000800 */
[----:B------:R-:W-:-:S03]  /*fec0*/  IMAD.IADD R3, R3, 0x1, R5 ;  /* 0x0000000103037824 */ /* 0x000fc600078e0205 */
[----:B------:R-:W3:Y:S02]  /*fed0*/  F2I.U32.TRUNC.NTZ R4, R4 ;  /* 0x0000000400047305 */ /* 0x000ee4000020f000 */
[----:B------:R-:W-:Y:S02]  /*fee0*/  SHF.R.U64 R7, R2, UR8, R3 ;  /* 0x0000000802077c19 */ /* 0x000fe40008001203 */
[----:B-1----:R-:W-:-:S05]  /*fef0*/  I2FP.F32.U32 R2, R10 ;  /* 0x0000000a00027245 */ /* 0x002fca0000201000 */
[----:B------:R-:W-:Y:S01]  /*ff00*/  FMUL R5, R2, UR9 ;  /* 0x0000000902057c20 */ /* 0x000fe20008400000 */
[----:B------:R-:W-:Y:S01]  /*ff10*/  SHF.R.U32.HI R2, RZ, UR8, R3 ;  /* 0x00000008ff027c19 */ /* 0x000fe20008011603 */
[----:B------:R-:W-:Y:S02]  /*ff20*/  ULDC UR8, c[0x0][0x658] ;  /* 0x0001960000087ab9 */ /* 0x000fe40000000800 */
[----:B------:R1:W4:Y:S01]  /*ff30*/  F2I.U32.TRUNC.NTZ R15, R5 ;  /* 0x00000005000f7305 */ /* 0x000322000020f000 */
[--C-:B------:R-:W-:Y:S02]  /*ff40*/  SHF.R.U64 R14, R7, UR10, R2.reuse ;  /* 0x0000000a070e7c19 */ /* 0x100fe40008001202 */
[----:B------:R-:W-:Y:S01]  /*ff50*/  SHF.R.U32.HI R3, RZ, UR10, R2 ;  /* 0x0000000aff037c19 */ /* 0x000fe20008011602 */
[----:B---3--:R-:W-:-:S03]  /*ff60*/  IMAD.MOV R2, RZ, RZ, -R4 ;  /* 0x000000ffff027224 */ /* 0x008fc600078e0a04 */
[----:B------:R-:W-:Y:S01]  /*ff70*/  SHF.R.U64 R12, R14, UR8, R3 ;  /* 0x000000080e0c7c19 */ /* 0x000fe20008001203 */
[----:B--2---:R-:W-:Y:S01]  /*ff80*/  IMAD R17, R16, R2, R11 ;  /* 0x0000000210117224 */ /* 0x004fe200078e020b */
[----:B------:R-:W-:-:S03]  /*ff90*/  SHF.R.U32.HI R4, RZ, UR8, R3 ;  /* 0x00000008ff047c19 */ /* 0x000fc60008011603 */
[----:B------:R-:W-:Y:S02]  /*ffa0*/  IMAD.MOV.U32 R2, RZ, RZ, R12 ;  /* 0x000000ffff027224 */ /* 0x000fe400078e000c */
[----:B------:R-:W-:Y:S01]  /*ffb0*/  IMAD.MOV.U32 R3, RZ, RZ, R4 ;  /* 0x000000ffff037224 */ /* 0x000fe200078e0004 */
[----:B-1--4-:R-:W-:Y:S06]  /*ffc0*/  @!P0 BRA `(.L_x_311) ;  /* 0x0000000000288947 */ /* 0x012fec0003800000 */
[----:B------:R-:W-:Y:S02]  /*ffd0*/  ULDC UR8, c[0x0][0x64c] ;  /* 0x0001930000087ab9 */ /* 0x000fe40000000800 */
[----:B------:R-:W-:-:S05]  /*ffe0*/  IADD3 R3, P0, R12, UR8, RZ ;  /* 0x000000080c037c10 */ /* 0x000fca000ff1e0ff */
[----:B------:R-:W-:-:S04]  /*fff0*/  IMAD.X R11, RZ, RZ, R4, P0 ;  /* 0x000000ffff0b7224 */ /* 0x000fc800000e0604 */
[----:B------:R-:W-:-:S04]  /*10000*/  IMAD.WIDE.U32 R4, R11, UR14, RZ ;  /* 0x0000000e0b047c25 */ /* 0x000fc8000f8e00ff */
[----:B------:R-:W-:-:S04]  /*10010*/  IMAD.WIDE.U32 R4, P0, R3, UR15, R4 ;  /* 0x0000000f03047c25 */ /* 0x000fc8000f800004 */
[----:B------:R-:W-:-:S04]  /*10020*/  IMAD.WIDE.U32 R2, R3, UR14, RZ ;  /* 0x0000000e03027c25 */ /* 0x000fc8000f8e00ff */
[----:B------:R-:W-:Y:S01]  /*10030*/  IMAD.MOV.U32 R2, RZ, RZ, R5 ;  /* 0x000000ffff027224 */ /* 0x000fe200078e0005 */
[----:B------:R-:W-:Y:S01]  /*10040*/  IADD3 RZ, P1, R3, R4, RZ ;  /* 0x0000000403ff7210 */ /* 0x000fe20007f3e0ff */
[----:B------:R-:W-:-:S04]  /*10050*/  IMAD.X R3, RZ, RZ, RZ, P0 ;  /* 0x000000ffff037224 */ /* 0x000fc800000e06ff */
[----:B------:R-:W-:-:S08]  /*10060*/  IMAD.WIDE.U32.X R2, R11, UR15, R2, P1 ;  /* 0x0000000f0b027c25 */ /* 0x000fd000088e0402 */
.L_x_311:
[----:B------:R-:W-:Y:S01]  /*10070*/  ULDC UR8, c[0x0][0x648] ;  /* 0x0001920000087ab9 */ /* 0x000fe20000000800 */
[----:B------:R-:W-:Y:S01]  /*10080*/  IMAD.MOV R15, RZ, RZ, -R15 ;  /* 0x000000ffff0f7224 */ /* 0x000fe200078e0a0f */
[----:B------:R-:W-:Y:S01]  /*10090*/  SHF.R.U64 R3, R2, UR8, R3 ;  /* 0x0000000802037c19 */ /* 0x000fe20008001203 */
[----:B------:R-:W-:Y:S01]  /*100a0*/  ULDC UR8, c[0x0][0x638] ;  /* 0x00018e0000087ab9 */ /* 0x000fe20000000800 */
[----:B------:R-:W-:Y:S01]  /*100b0*/  LOP3.LUT R2, R14, UR18, RZ, 0xc0, !PT ;  /* 0x000000120e027c12 */ /* 0x000fe2000f8ec0ff */
[----:B0-----:R-:W-:Y:S01]  /*100c0*/  @P2 IMAD R17, R13, R15, R10 ;  /* 0x0000000f0d112224 */ /* 0x001fe200078e020a */
[----:B------:R-:W-:Y:S01]  /*100d0*/  LOP3.LUT R7, R7, UR4, RZ, 0xc0, !PT ;  /* 0x0000000407077c12 */ /* 0x000fe2000f8ec0ff */
[----:B------:R-:W-:Y:S01]  /*100e0*/  IMAD.MOV R5, RZ, RZ, -R3 ;  /* 0x000000ffff057224 */ /* 0x000fe200078e0a03 */
[----:B------:R-:W-:Y:S01]  /*100f0*/  ULDC UR9, c[0x0][0x610] ;  /* 0x0001840000097ab9 */ /* 0x000fe20000000800 */
[----:B------:R-:W-:Y:S02]  /*10100*/  IMAD R2, R3, UR5, R2 ;  /* 0x0000000503027c24 */ /* 0x000fe4000f8e0202 */
[----:B------:R-:W-:Y:S01]  /*10110*/  IMAD R12, R5, UR8, R12 ;  /* 0x00000008050c7c24 */ /* 0x000fe2000f8e020c */
[----:B------:R-:W-:Y:S01]  /*10120*/  ULDC UR8, c[0x0][0x600] ;  /* 0x0001800000087ab9 */ /* 0x000fe20000000800 */
[----:B------:R-:W-:-:S02]  /*10130*/  IMAD R5, R2, UR9, R17 ;  /* 0x0000000902057c24 */ /* 0x000fc4000f8e0211 */
[----:B------:R-:W-:Y:S02]  /*10140*/  IMAD R12, R12, UR8, R7 ;  /* 0x000000080c0c7c24 */ /* 0x000fe4000f8e0207 */
[----:B------:R-:W-:-:S03]  /*10150*/  IMAD.MOV.U32 R2, RZ, RZ, 0x1 ;  /* 0x00000001ff027424 */ /* 0x000fc600078e00ff */
[----:B------:R-:W-:Y:S02]  /*10160*/  SEL R7, R12, R5, !P2 ;  /* 0x000000050c077207 */ /* 0x000fe40005000000 */
[----:B------:R-:W-:-:S07]  /*10170*/  SEL R5, R5, R12, !P2 ;  /* 0x0000000c05057207 */ /* 0x000fce0005000000 */
.L_x_309:
[----:B------:R-:W-:Y:S05]  /*10180*/  BSYNC B1 ;  /* 0x0000000000017941 */ /* 0x000fea0003800000 */
.L_x_308:
[----:B------:R-:W-:-:S13]  /*10190*/  LOP3.LUT P0, RZ, R2, 0xff, RZ, 0xc0, !PT ;  /* 0x000000ff02ff7812 */ /* 0x000fda000780c0ff */
[----:B------:R-:W-:Y:S05]  /*101a0*/  @P0 BRA `(.L_x_312) ;  /* 0xfffffff400140947 */ /* 0x000fea000383ffff */
[----:B------:R-:W-:Y:S05]  /*101b0*/  BSYNC B0 ;  /* 0x0000000000007941 */ /* 0x000fea0003800000 */
.L_x_301:
[----:B------:R-:W-:-:S03]  /*101c0*/  UMOV UR8, 0xffffffff ;  /* 0xffffffff00087882 */ /* 0x000fc60000000000 */
[----:B------:R-:W-:Y:S05]  /*101d0*/  BRA.DIV UR8, `(.L_x_313) ;  /* 0x0000000608287947 */ /* 0x000fea000b800000 */
[----:B------:R-:W-:-:S13]  /*101e0*/  ELECT P0, URZ, PT ;  /* 0x00000000003f782f */ /* 0x000fda0003800000 */
.L_x_327:
[----:B------:R-:W-:Y:S04]  /*101f0*/  BSSY B0, `(.L_x_314) ;  /* 0x000002c000007945 */ /* 0x000fe80003800000 */
[----:B------:R-:W-:Y:S05]  /*10200*/  @!P0 BRA `(.L_x_315) ;  /* 0x0000000000a88947 */ /* 0x000fea0003800000 */
[----:B------:R-:W-:-:S04]  /*10210*/  ULOP3.LUT UR8, UR13, 0x2, URZ, 0xfc, !UPT ;  /* 0x000000020d087892 */ /* 0x000fc8000f8efc3f */
[----:B------:R-:W-:-:S06]  /*10220*/  UISETP.NE.AND UP0, UPT, UR8, 0x3, UPT ;  /* 0x000000030800788c */ /* 0x000fcc000bf05270 */
[----:B------:R-:W-:-:S13]  /*10230*/  PLOP3.LUT P0, PT, PT, PT, UP0, 0x80, 0x0 ;  /* 0x000000000000781c */ /* 0x000fda0003f0f008 */
[----:B------:R-:W-:Y:S05]  /*10240*/  @!P0 BRA `(.L_x_316) ;  /* 0x0000000000048947 */ /* 0x000fea0003800000 */
[----:B------:R-:W-:Y:S01]  /*10250*/  BPT.TRAP 0x1 ;  /* 0x000000040000795c */ /* 0x000fe20000300000 */
.L_x_316:
[----:B------:R-:W0:Y:S01]  /*10260*/  S2R R3, SR_CgaCtaId ;  /* 0x0000000000037919 */ /* 0x000e220000008800 */
[----:B------:R-:W-:-:S04]  /*10270*/  MOV R2, 0x400 ;  /* 0x0000040000027802 */ /* 0x000fc80000000f00 */
[----:B0-----:R-:W-:Y:S02]  /*10280*/  LEA R3, R3, R2, 0x18 ;  /* 0x0000000203037211 */ /* 0x001fe400078ec0ff */
[----:B------:R-:W-:-:S03]  /*10290*/  SHF.L.U32 R2, R0, 0x1f, RZ ;  /* 0x0000001f00027819 */ /* 0x000fc600000006ff */
[----:B------:R-:W-:-:S04]  /*102a0*/  VIADD R3, R3, 0x20 ;  /* 0x0000002003037836 */ /* 0x000fc80000000000 */
[C---:B------:R-:W-:Y:S02]  /*102b0*/  IMAD R7, R8.reuse, 0x8, R3 ;  /* 0x0000000808077824 */ /* 0x040fe400078e0203 */
[----:B------:R-:W-:Y:S02]  /*102c0*/  VIADD R8, R8, 0x1 ;  /* 0x0000000108087836 */ /* 0x000fe40000000000 */
[----:B------:R-:W0:Y:S03]  /*102d0*/  SYNCS.PHASECHK.TRANS64.TRYWAIT P0, [R7+URZ], R2 ;  /* 0x00000002070075a7 */ /* 0x000e26000800017f */
[----:B------:R-:W-:-:S04]  /*102e0*/  ISETP.NE.AND P1, PT, R8, 0x4, PT ;  /* 0x000000040800780c */ /* 0x000fc80003f25270 */
[----:B------:R-:W-:Y:S02]  /*102f0*/  SEL R5, RZ, 0x1, P1 ;  /* 0x00000001ff057807 */ /* 0x000fe40000800000 */
[----:B------:R-:W-:Y:S02]  /*10300*/  SEL R8, R8, RZ, P1 ;  /* 0x000000ff08087207 */ /* 0x000fe40000800000 */
[----:B------:R-:W-:-:S03]  /*10310*/  LOP3.LUT R5, R0, R5, RZ, 0x3c, !PT ;  /* 0x0000000500057212 */ /* 0x000fc600078e3cff */
[----:B------:R-:W-:Y:S01]  /*10320*/  IMAD R9, R8, 0x8, R3 ;  /* 0x0000000808097824 */ /* 0x000fe200078e0203 */
[----:B------:R-:W-:Y:S01]  /*10330*/  SHF.L.U32 R4, R5, 0x1f, RZ ;  /* 0x0000001f05047819 */ /* 0x000fe200000006ff */
[----:B0-----:R-:W-:Y:S06]  /*10340*/  @!P0 BRA `(.L_x_317) ;  /* 0x0000000000ec8947 */ /* 0x001fec0003800000 */
.L_x_328:
[----:B------:R-:W1:Y:S01]  /*10350*/  SYNCS.PHASECHK.TRANS64.TRYWAIT P0, [R9+URZ], R4 ;  /* 0x00000004090075a7 */ /* 0x000e62000800017f */
[----:B------:R-:W-:-:S05]  /*10360*/  VIADD R0, R8, 0x1 ;  /* 0x0000000108007836 */ /* 0x000fca0000000000 */
[----:B------:R-:W-:-:S04]  /*10370*/  ISETP.NE.AND P1, PT, R0, 0x4, PT ;  /* 0x000000040000780c */ /* 0x000fc80003f25270 */
[----:B0-----:R-:W-:Y:S02]  /*10380*/  SEL R2, RZ, 0x1, P1 ;  /* 0x00000001ff027807 */ /* 0x001fe40000800000 */
[----:B------:R-:W-:Y:S02]  /*10390*/  SEL R0, R0, RZ, P1 ;  /* 0x000000ff00007207 */ /* 0x000fe40000800000 */
[----:B------:R-:W-:-:S03]  /*103a0*/  LOP3.LUT R7, R5, R2, RZ, 0x3c, !PT ;  /* 0x0000000205077212 */ /* 0x000fc600078e3cff */
[----:B------:R-:W-:Y:S01]  /*103b0*/  IMAD R6, R0, 0x8, R3 ;  /* 0x0000000800067824 */ /* 0x000fe200078e0203 */
[----:B------:R-:W-:Y:S01]  /*103c0*/  SHF.L.U32 R5, R7, 0x1f, RZ ;  /* 0x0000001f07057819 */ /* 0x000fe200000006ff */
[----:B-1----:R-:W-:Y:S06]  /*103d0*/  @!P0 BRA `(.L_x_318) ;  /* 0x0000000000dc8947 */ /* 0x002fec0003800000 */
.L_x_329:
[----:B------:R-:W1:Y:S01]  /*103e0*/  SYNCS.PHASECHK.TRANS64.TRYWAIT P0, [R6+URZ], R5 ;  /* 0x00000005060075a7 */ /* 0x000e62000800017f */
[----:B------:R-:W-:-:S05]  /*103f0*/  VIADD R0, R0, 0x1 ;  /* 0x0000000100007836 */ /* 0x000fca0000000000 */
[----:B------:R-:W-:-:S04]  /*10400*/  ISETP.NE.AND P1, PT, R0, 0x4, PT ;  /* 0x000000040000780c */ /* 0x000fc80003f25270 */
[----:B------:R-:W-:Y:S02]  /*10410*/  SEL R2, RZ, 0x1, P1 ;  /* 0x00000001ff027807 */ /* 0x000fe40000800000 */
[----:B------:R-:W-:Y:S02]  /*10420*/  SEL R0, R0, RZ, P1 ;  /* 0x000000ff00007207 */ /* 0x000fe40000800000 */
[----:B------:R-:W-:Y:S01]  /*10430*/  LOP3.LUT R2, R7, R2, RZ, 0x3c, !PT ;  /* 0x0000000207027212 */ /* 0x000fe200078e3cff */
[----:B-1----:R-:W-:Y:S06]  /*10440*/  @!P0 BRA `(.L_x_319) ;  /* 0x0000000000d48947 */ /* 0x002fec0003800000 */
.L_x_330:
[----:B------:R-:W-:Y:S01]  /*10450*/  IMAD R3, R0, 0x8, R3 ;  /* 0x0000000800037824 */ /* 0x000fe200078e0203 */
[----:B------:R-:W-:-:S07]  /*10460*/  SHF.L.U32 R0, R2, 0x1f, RZ ;  /* 0x0000001f02007819 */ /* 0x000fce00000006ff */
.L_x_320:
[----:B--2---:R2:W3:Y:S02]  /*10470*/  SYNCS.PHASECHK.TRANS64.TRYWAIT P0, [R3+URZ], R0 ;  /* 0x00000000030075a7 */ /* 0x0044e4000800017f */
[----:B---3--:R-:W-:Y:S05]  /*10480*/  @!P0 NANOSLEEP.SYNCS 0x989680 ;  /* 0x009896800000895d */ /* 0x008fea0003900000 */
[----:B------:R-:W3:Y:S02]  /*10490*/  @!P0 SYNCS.PHASECHK.TRANS64 P0, [R3+URZ], R0 ;  /* 0x00000000030085a7 */ /* 0x000ee4000800007f */
[----:B---3--:R-:W-:Y:S05]  /*104a0*/  @!P0 BRA `(.L_x_320) ;  /* 0xfffffffc00f08947 */ /* 0x008fea000383ffff */
.L_x_315:
[----:B------:R-:W-:Y:S05]  /*104b0*/  BSYNC B0 ;  /* 0x0000000000007941 */ /* 0x000fea0003800000 */
.L_x_314:
[----:B------:R-:W-:Y:S05]  /*104c0*/  EXIT ;  /* 0x000000000000794d */ /* 0x000fea0003800000 */
.L_x_21:
[----:B-1----:R-:W-:-:S04]  /*104d0*/  IMAD.U32 R3, RZ, RZ, UR6 ;  /* 0x00000006ff037e24 */ /* 0x002fc8000f8e00ff */
[----:B------:R1:W2:Y:S03]  /*104e0*/  SYNCS.PHASECHK.TRANS64.TRYWAIT P0, [R3+URZ], R0 ;  /* 0x00000000030075a7 */ /* 0x0002a6000800017f */
[----:B--2---:R-:W-:Y:S05]  /*104f0*/  @!P0 NANOSLEEP.SYNCS 0x989680 ;  /* 0x009896800000895d */ /* 0x004fea0003900000 */
[----:B------:R-:W2:Y:S02]  /*10500*/  @!P0 SYNCS.PHASECHK.TRANS64 P0, [R3+URZ], R0 ;  /* 0x00000000030085a7 */ /* 0x000ea4000800007f */
[----:B--2---:R-:W-:Y:S05]  /*10510*/  @!P0 BRA `(.L_x_21) ;  /* 0xfffffffc00ec8947 */ /* 0x004fea000383ffff */
[----:B------:R-:W-:Y:S05]  /*10520*/  BRA `(.L_x_20) ;  /* 0xffffff18003c7947 */ /* 0x000fea000383ffff */
.L_x_27:
[----:B-----5:R2:W-:Y:S02]  /*10530*/  STL [R1+0x88], R0 ;  /* 0x0000880001007387 */ /* 0x0205e40000100800 */
[----:B--2---:R-:W-:-:S04]  /*10540*/  IMAD.U32 R0, RZ, RZ, UR9 ;  /* 0x00000009ff007e24 */ /* 0x004fc8000f8e00ff */
[----:B------:R2:W3:Y:S03]  /*10550*/  SYNCS.PHASECHK.TRANS64.TRYWAIT P0, [R0+URZ], R229 ;  /* 0x000000e5000075a7 */ /* 0x0004e6000800017f */
[----:B---3--:R-:W-:Y:S05]  /*10560*/  @!P0 NANOSLEEP.SYNCS 0x989680 ;  /* 0x009896800000895d */ /* 0x008fea0003900000 */
[----:B------:R2:W3:Y:S02]  /*10570*/  @!P0 SYNCS.PHASECHK.TRANS64 P0, [R0+URZ], R229 ;  /* 0x000000e5000085a7 */ /* 0x0004e4000800007f */
[----:B--2---:R2:W5:Y:S02]  /*10580*/  LDL.LU R0, [R1+0x88] ;  /* 0x0000880001007983 */ /* 0x0045640000300800 */
[----:B--23--:R-:W-:Y:S05]  /*10590*/  @!P0 BRA `(.L_x_27) ;  /* 0xfffffffc00e48947 */ /* 0x00cfea000383ffff */
[----:B------:R-:W-:Y:S05]  /*105a0*/  BRA `(.L_x_26) ;  /* 0xffffff2800e07947 */ /* 0x000fea000383ffff */
.L_x_302:
[----:B------:R-:W-:Y:S01]  /*105b0*/  BSSY B1, `(.L_x_321) ;  /* 0x0000006000017945 */ /* 0x000fe20003800000 */
[----:B------:R-:W-:-:S07]  /*105c0*/  IMAD.MOV.U32 R2, RZ, RZ, -0x1 ;  /* 0xffffffffff027424 */ /* 0x000fce00078e00ff */
[----:B------:R-:W-:Y:S05]  /*105d0*/  WARPSYNC.COLLECTIVE R2, `(.L_x_322) ;  /* 0x00000000020c7348 */ /* 0x000fea0003c00000 */
[----:B------:R-:W-:Y:S02]  /*105e0*/  ELECT P0, UR62, PT ;  /* 0x00000000003e782f */ /* 0x000fe40003800000 */
[----:B------:R-:W-:Y:S01]  /*105f0*/  MOV R2, UR62 ;  /* 0x0000003e00027c02 */ /* 0x000fe20008000f00 */
[----:B------:R-:W-:Y:S10]  /*10600*/  ENDCOLLECTIVE ;  /* 0x000000000000791b */ /* 0x000ff40003800000 */
.L_x_322:
[----:B------:R-:W-:Y:S05]  /*10610*/  BSYNC B1 ;  /* 0x0000000000017941 */ /* 0x000fea0003800000 */
.L_x_321:
[----:B------:R-:W-:Y:S05]  /*10620*/  BRA `(.L_x_323) ;  /* 0xfffffff000007947 */ /* 0x000fea000383ffff */
.L_x_305:
[----:B0-----:R0:W2:Y:S02]  /*10630*/  SYNCS.PHASECHK.TRANS64.TRYWAIT P0, [R11+URZ+0x20], R4 ;  /* 0x000020040b0075a7 */ /* 0x0010a4000800017f */
[----:B--2---:R-:W-:Y:S05]  /*10640*/  @!P0 NANOSLEEP.SYNCS 0x989680 ;  /* 0x009896800000895d */ /* 0x004fea0003900000 */
[----:B------:R-:W2:Y:S02]  /*10650*/  @!P0 SYNCS.PHASECHK.TRANS64 P0, [R11+URZ+0x20], R4 ;  /* 0x000020040b0085a7 */ /* 0x000ea4000800007f */
[----:B--2---:R-:W-:Y:S05]  /*10660*/  @!P0 BRA `(.L_x_305) ;  /* 0xfffffffc00f08947 */ /* 0x004fea000383ffff */
[----:B------:R-:W-:Y:S05]  /*10670*/  BRA `(.L_x_324) ;  /* 0xfffffff000407947 */ /* 0x000fea000383ffff */
.L_x_313:
[----:B------:R-:W-:Y:S01]  /*10680*/  BSSY B0, `(.L_x_325) ;  /* 0x0000006000007945 */ /* 0x000fe20003800000 */
[----:B------:R-:W-:-:S07]  /*10690*/  IMAD.MOV.U32 R2, RZ, RZ, -0x1 ;  /* 0xffffffffff027424 */ /* 0x000fce00078e00ff */
[----:B------:R-:W-:Y:S05]  /*106a0*/  WARPSYNC.COLLECTIVE R2, `(.L_x_326) ;  /* 0x00000000020c7348 */ /* 0x000fea0003c00000 */
[----:B------:R-:W-:Y:S02]  /*106b0*/  ELECT P0, UR62, PT ;  /* 0x00000000003e782f */ /* 0x000fe40003800000 */
[----:B------:R-:W-:Y:S01]  /*106c0*/  MOV R2, UR62 ;  /* 0x0000003e00027c02 */ /* 0x000fe20008000f00 */
[----:B------:R-:W-:Y:S10]  /*106d0*/  ENDCOLLECTIVE ;  /* 0x000000000000791b */ /* 0x000ff40003800000 */
.L_x_326:
[----:B------:R-:W-:Y:S05]  /*106e0*/  BSYNC B0 ;  /* 0x0000000000007941 */ /* 0x000fea0003800000 */
.L_x_325:
[----:B------:R-:W-:Y:S05]  /*106f0*/  BRA `(.L_x_327) ;  /* 0xfffffff800bc7947 */ /* 0x000fea000383ffff */
.L_x_317:
[----:B0-----:R0:W1:Y:S02]  /*10700*/  SYNCS.PHASECHK.TRANS64.TRYWAIT P0, [R7+URZ], R2 ;  /* 0x00000002070075a7 */ /* 0x001064000800017f */
[----:B-1----:R-:W-:Y:S05]  /*10710*/  @!P0 NANOSLEEP.SYNCS 0x989680 ;  /* 0x009896800000895d */ /* 0x002fea0003900000 */
[----:B------:R-:W1:Y:S02]  /*10720*/  @!P0 SYNCS.PHASECHK.TRANS64 P0, [R7+URZ], R2 ;  /* 0x00000002070085a7 */ /* 0x000e64000800007f */
[----:B-1----:R-:W-:Y:S05]  /*10730*/  @!P0 BRA `(.L_x_317) ;  /* 0xfffffffc00f08947 */ /* 0x002fea000383ffff */
[----:B------:R-:W-:Y:S05]  /*10740*/  BRA `(.L_x_328) ;  /* 0xfffffffc00007947 */ /* 0x000fea000383ffff */
.L_x_318:
[----:B0-----:R0:W1:Y:S02]  /*10750*/  SYNCS.PHASECHK.TRANS64.TRYWAIT P0, [R9+URZ], R4 ;  /* 0x00000004090075a7 */ /* 0x001064000800017f */
[----:B-1----:R-:W-:Y:S05]  /*10760*/  @!P0 NANOSLEEP.SYNCS 0x989680 ;  /* 0x009896800000895d */ /* 0x002fea0003900000 */
[----:B------:R-:W1:Y:S02]  /*10770*/  @!P0 SYNCS.PHASECHK.TRANS64 P0, [R9+URZ], R4 ;  /* 0x00000004090085a7 */ /* 0x000e64000800007f */
[----:B-1----:R-:W-:Y:S05]  /*10780*/  @!P0 BRA `(.L_x_318) ;  /* 0xfffffffc00f08947 */ /* 0x002fea000383ffff */
[----:B------:R-:W-:Y:S05]  /*10790*/  BRA `(.L_x_329) ;  /* 0xfffffffc00107947 */ /* 0x000fea000383ffff */
.L_x_319:
[----:B-1----:R1:W2:Y:S02]  /*107a0*/  SYNCS.PHASECHK.TRANS64.TRYWAIT P0, [R6+URZ], R5 ;  /* 0x00000005060075a7 */ /* 0x0022a4000800017f */
[----:B--2---:R-:W-:Y:S05]  /*107b0*/  @!P0 NANOSLEEP.SYNCS 0x989680 ;  /* 0x009896800000895d */ /* 0x004fea0003900000 */
[----:B------:R-:W2:Y:S02]  /*107c0*/  @!P0 SYNCS.PHASECHK.TRANS64 P0, [R6+URZ], R5 ;  /* 0x00000005060085a7 */ /* 0x000ea4000800007f */
[----:B--2---:R-:W-:Y:S05]  /*107d0*/  @!P0 BRA `(.L_x_319) ;  /* 0xfffffffc00f08947 */ /* 0x004fea000383ffff */
[----:B------:R-:W-:Y:S05]  /*107e0*/  BRA `(.L_x_330) ;  /* 0xfffffffc00187947 */ /* 0x000fea000383ffff */
.L_x_331:
[----:B------:R-:W-:-:S00]  /*107f0*/  BRA `(.L_x_331) ;  /* 0xfffffffc00fc7947 */ /* 0x000fc0000383ffff */
[----:B------:R-:W-:-:S00]  /*10800*/  NOP ;  /* 0x0000000000007918 */ /* 0x000fc00000000000 */
[----:B------:R-:W-:-:S00]  /*10810*/  NOP ;  /* 0x0000000000007918 */ /* 0x000fc00000000000 */
[----:B------:R-:W-:-:S00]  /*10820*/  NOP ;  /* 0x0000000000007918 */ /* 0x000fc00000000000 */
[----:B------:R-:W-:-:S00]  /*10830*/  NOP ;  /* 0x0000000000007918 */ /* 0x000fc00000000000 */
[----:B------:R-:W-:-:S00]  /*10840*/  NOP ;  /* 0x0000000000007918 */ /* 0x000fc00000000000 */
[----:B------:R-:W-:-:S00]  /*10850*/  NOP ;  /* 0x0000000000007918 */ /* 0x000fc00000000000 */
[----:B------:R-:W-:-:S00]  /*10860*/  NOP ;  /* 0x0000000000007918 */ /* 0x000fc00000000000 */
[----:B------:R-:W-:-:S00]  /*10870*/  NOP ;  /* 0x0000000000007918 */ /* 0x000fc00000000000 */
.L_x_332:


//--------------------- .nv.shared._ZN7cutlass13device_kernelINS_4gemm6kernel13GemmUniversalIN4cute5tupleIJiiiiEEENS1_10collective13CollectiveMmaINS1_37MainloopSm90TmaGmmaWarpSpecializedFP8ILi4ENS5_IJNS4_1CILi2EEESB_NSA_ILi1EEEEEENS1_35KernelTmaWarpSpecializedCooperativeEEENS5_IJNSA_ILi128EEENSA_ILi256EEESG_EEENS_12float_e4m3_tENS5_IJlSC_lEEESJ_SK_NS4_8TiledMMAINS4_8MMA_AtomIJNS4_4SM904GMMA31MMA_64x256x32_F32E4M3E4M3_SS_TNILNSO_7ScaleInE1ELSQ_1EEEEEENS4_6LayoutINS5_IJSB_SC_SC_EEENS5_IJSC_NSA_ILi0EEESV_EEEEENS5_IJNS4_10UnderscoreESY_SY_EEEEENS4_23SM90_TMA_LOAD_MULTICASTENS4_14ComposedLayoutINS4_7SwizzleILi3ELi4ELi3EEENS4_18smem_ptr_flag_bitsILi8EEENST_INS5_IJNSA_ILi8EEESG_EEENS5_IJSG_SC_EEEEEEEvNS4_8identityES11_S1B_vS1C_EENS_8epilogue10collective6detail29Sm90TmaWarpSpecializedAdapterINS1F_15DefaultEpilogueISJ_SK_SK_NS1E_6thread17LinearCombinationISJ_Li1EffLNS1J_9ScaleType4KindE0ELNS_15FloatRoundStyleE2ESJ_EENS1_15EpilogueDefaultEEEEEvvEEEEvNT_6ParamsE --------------------------
	.section	.nv.shared._ZN7cutlass13device_kernelINS_4gemm6kernel13GemmUniversalIN4cute5tupleIJiiiiEEENS1_10collective13CollectiveMmaINS1_37MainloopSm90TmaGmmaWarpSpecializedFP8ILi4ENS5_IJNS4_1CILi2EEESB_NSA_ILi1EEEEEENS1_35KernelTmaWarpSpecializedCooperativeEEENS5_IJNSA_ILi128EEENSA_ILi256EEESG_EEENS_12float_e4m3_tENS5_IJlSC_lEEESJ_SK_NS4_8TiledMMAINS4_8MMA_AtomIJNS4_4SM904GMMA31MMA_64x256x32_F32E4M3E4M3_SS_TNILNSO_7ScaleInE1ELSQ_1EEEEEENS4_6LayoutINS5_IJSB_SC_SC_EEENS5_IJSC_NSA_ILi0EEESV_EEEEENS5_IJNS4_10UnderscoreESY_SY_EEEEENS4_23SM90_TMA_LOAD_MULTICASTENS4_14ComposedLayoutINS4_7SwizzleILi3ELi4ELi3EEENS4_18smem_ptr_flag_bitsILi8EEENST_INS5_IJNSA_ILi8EEESG_EEENS5_IJSG_SC_EEEEEEEvNS4_8identityES11_S1B_vS1C_EENS_8epilogue10collective6detail29Sm90TmaWarpSpecializedAdapterINS1F_15DefaultEpilogueISJ_SK_SK_NS1E_6thread17LinearCombinationISJ_Li1EffLNS1J_9ScaleType4KindE0ELNS_15FloatRoundStyleE2ESJ_EENS1_15EpilogueDefaultEEEEEvvEEEEvNT_6ParamsE,"aw",@nobits
	.sectionflags	@""
	.align	16
	.zero		1024


//--------------------- .nv.shared.reserved.0     --------------------------
	.section	.nv.shared.reserved.0,"aw",@nobits
	.weak		__nv_reservedSMEM_offset_0_alias
	.size		__nv_reservedSMEM_offset_0_alias, 0, 0
	.other		__nv_reservedSMEM_offset_0_alias,@"STO_CUDA_RESERVED_SHARED STV_DEFAULT"
__nv_reservedSMEM_offset_0_alias:
	.zero		0


//--------------------- .nv.global                --------------------------
	.section	.nv.global,"aw",@nobits
.nv.global:
	.type		_ZN40_INTERNAL_30b79568_4_k_cu_bb217587_214134cute1_E,@object
	.size		_ZN40_INTERNAL_30b79568_4_k_cu_bb217587_214134cute1_E,(_ZN40_INTERNAL_30b79568_4_k_cu_bb217587_214134cuda3std3__45__cpo6cbeginE - _ZN40_INTERNAL_30b79568_4_k_cu_bb217587_214134cute1_E)
_ZN40_INTERNAL_30b79568_4_k_cu_bb217587_214134cute1_E:
	.zero		1
	.type		_ZN40_INTERNAL_30b79568_4_k_cu_bb217587_214134cuda3std3__45__cpo6cbeginE,@object
	.size		_ZN40_INTERNAL_30b79568_4_k_cu_bb217587_214134cuda3std3__45__cpo6cbeginE,(_ZN40_INTERNAL_30b79568_4_k_cu_bb217587_214134cuda3std3__48in_placeE - _ZN40_INTERNAL_30b79568_4_k_cu_bb217587_214134cuda3std3__45__cpo6cbeginE)
_ZN40_INTERNAL_30b79568_4_k_cu_bb217587_214134cuda3std3__45__cpo6cbeginE:
	.zero		1
	.type		_ZN40_INTERNAL_30b79568_4_k_cu_bb217587_214134cuda3std3__48in_placeE,@object
	.size		_ZN40_INTERNAL_30b79568_4_k_cu_bb217587_214134cuda3std3__48in_placeE,(_ZN40_INTERNAL_30b79568_4_k_cu_bb217587_214134cuda3std6ranges3__45__cpo9iter_moveE - _ZN40_INTERNAL_30b79568_4_k_cu_bb217587_214134cuda3std3__48in_placeE)
_ZN40_INTERNAL_30b79568_4_k_cu_bb217587_214134cuda3std3__48in_placeE:
	.zero		1
	.type		_ZN40_INTERNAL_30b79568_4_k_cu_bb217587_214134cuda3std6ranges3__45__cpo9iter_moveE,@object
	.size		_ZN40_INTERNAL_30b79568_4_k_cu_bb217587_214134cuda3std6ranges3__45__cpo9iter_moveE,(_ZN40_INTERNAL_30b79568_4_k_cu_bb217587_214134cuda3std3__45__cpo5beginE - _ZN40_INTERNAL_30b79568_4_k_cu_bb217587_214134cuda3std6ranges3__45__cpo9iter_moveE)
_ZN40_INTERNAL_30b79568_4_k_cu_bb217587_214134cuda3std6ranges3__45__cpo9iter_moveE:
	.zero		1
	.type		_ZN40_INTERNAL_30b79568_4_k_cu_bb217587_214134cuda3std3__45__cpo5beginE,@object
	.size		_ZN40_INTERNAL_30b79568_4_k_cu_bb217587_214134cuda3std3__45__cpo5beginE,(_ZN40_INTERNAL_30b79568_4_k_cu_bb217587_214134cuda3std3__442_GLOBAL__N__30b79568_4_k_cu_bb217587_214136ignoreE - _ZN40_INTERNAL_30b79568_4_k_cu_bb217587_214134cuda3std3__45__cpo5beginE)
_ZN40_INTERNAL_30b79568_4_k_cu_bb217587_214134cuda3std3__45__cpo5beginE:
	.zero		1
	.type		_ZN40_INTERNAL_30b79568_4_k_cu_bb217587_214134cuda3std3__442_GLOBAL__N__30b79568_4_k_cu_bb217587_214136ignoreE,@object
	.size		_ZN40_INTERNAL_30b79568_4_k_cu_bb217587_214134cuda3std3__442_GLOBAL__N__30b79568_4_k_cu_bb217587_214136ignoreE,(_ZN40_INTERNAL_30b79568_4_k_cu_bb217587_214134cute7productE - _ZN40_INTERNAL_30b79568_4_k_cu_bb217587_214134cuda3std3__442_GLOBAL__N__30b79568_4_k_cu_bb217587_214136ignoreE)
_ZN40_INTERNAL_30b79568_4_k_cu_bb217587_214134cuda3std3__442_GLOBAL__N__30b79568_4_k_cu_bb217587_214136ignoreE:
	.zero		1
	.type		_ZN40_INTERNAL_30b79568_4_k_cu_bb217587_214134cute7productE,@object
	.size		_ZN40_INTERNAL_30b79568_4_k_cu_bb217587_214134cute7productE,(_ZN40_INTERNAL_30b79568_4_k_cu_bb217587_214134cuda3std3__45__cpo3endE - _ZN40_INTERNAL_30b79568_4_k_cu_bb217587_214134cute7productE)
_ZN40_INTERNAL_30b79568_4_k_cu_bb217587_214134cute7productE:
	.zero		1
	.type		_ZN40_INTERNAL_30b79568_4_k_cu_bb217587_214134cuda3std3__45__cpo3endE,@object
	.size		_ZN40_INTERNAL_30b79568_4_k_cu_bb217587_214134cuda3std3__45__cpo3endE,(_ZN40_INTERNAL_30b79568_4_k_cu_bb217587_214134cuda3std3__419piecewise_constructE - _ZN40_INTERNAL_30b79568_4_k_cu_bb217587_214134cuda3std3__45__cpo3endE)
_ZN40_INTERNAL_30b79568_4_k_cu_bb217587_214134cuda3std3__45__cpo3endE:
	.zero		1
	.type		_ZN40_INTERNAL_30b79568_4_k_cu_bb217587_214134cuda3std3__419piecewise_constructE,@object
	.size		_ZN40_INTERNAL_30b79568_4_k_cu_bb217587_214134cuda3std3__419piecewise_constructE,(_ZN40_INTERNAL_30b79568_4_k_cu_bb217587_214134cuda3std3__45__cpo4cendE - _ZN40_INTERNAL_30b79568_4_k_cu_bb217587_214134cuda3std3__419piecewise_constructE)
_ZN40_INTERNAL_30b79568_4_k_cu_bb217587_214134cuda3std3__419piecewise_constructE:
	.zero		1
	.type		_ZN40_INTERNAL_30b79568_4_k_cu_bb217587_214134cuda3std3__45__cpo4cendE,@object
	.size		_ZN40_INTERNAL_30b79568_4_k_cu_bb217587_214134cuda3std3__45__cpo4cendE,(_ZN40_INTERNAL_30b79568_4_k_cu_bb217587_214134cuda3std6ranges3__45__cpo4swapE - _ZN40_INTERNAL_30b79568_4_k_cu_bb217587_214134cuda3std3__45__cpo4cendE)
_ZN40_INTERNAL_30b79568_4_k_cu_bb217587_214134cuda3std3__45__cpo4cendE:
	.zero		1
	.type		_ZN40_INTERNAL_30b79568_4_k_cu_bb217587_214134cuda3std6ranges3__45__cpo4swapE,@object
	.size		_ZN40_INTERNAL_30b79568_4_k_cu_bb217587_214134cuda3std6ranges3__45__cpo4swapE,(.L_7 - _ZN40_INTERNAL_30b79568_4_k_cu_bb217587_214134cuda3std6ranges3__45__cpo4swapE)
_ZN40_INTERNAL_30b79568_4_k_cu_bb217587_214134cuda3std6ranges3__45__cpo4swapE:
	.zero		1
.L_7:


//--------------------- .nv.constant0._ZN7cutlass13device_kernelINS_4gemm6kernel13GemmUniversalIN4cute5tupleIJiiiiEEENS1_10collective13CollectiveMmaINS1_37MainloopSm90TmaGmmaWarpSpecializedFP8ILi4ENS5_IJNS4_1CILi2EEESB_NSA_ILi1EEEEEENS1_35KernelTmaWarpSpecializedCooperativeEEENS5_IJNSA_ILi128EEENSA_ILi256EEESG_EEENS_12float_e4m3_tENS5_IJlSC_lEEESJ_SK_NS4_8TiledMMAINS4_8MMA_AtomIJNS4_4SM904GMMA31MMA_64x256x32_F32E4M3E4M3_SS_TNILNSO_7ScaleInE1ELSQ_1EEEEEENS4_6LayoutINS5_IJSB_SC_SC_EEENS5_IJSC_NSA_ILi0EEESV_EEEEENS5_IJNS4_10UnderscoreESY_SY_EEEEENS4_23SM90_TMA_LOAD_MULTICASTENS4_14ComposedLayoutINS4_7SwizzleILi3ELi4ELi3EEENS4_18smem_ptr_flag_bitsILi8EEENST_INS5_IJNSA_ILi8EEESG_EEENS5_IJSG_SC_EEEEEEEvNS4_8identityES11_S1B_vS1C_EENS_8epilogue10collective6detail29Sm90TmaWarpSpecializedAdapterINS1F_15DefaultEpilogueISJ_SK_SK_NS1E_6thread17LinearCombinationISJ_Li1EffLNS1J_9ScaleType4KindE0ELNS_15FloatRoundStyleE2ESJ_EENS1_15EpilogueDefaultEEEEEvvEEEEvNT_6ParamsE --------------------------
	.section	.nv.constant0._ZN7cutlass13device_kernelINS_4gemm6kernel13GemmUniversalIN4cute5tupleIJiiiiEEENS1_10collective13CollectiveMmaINS1_37MainloopSm90TmaGmmaWarpSpecializedFP8ILi4ENS5_IJNS4_1CILi2EEESB_NSA_ILi1EEEEEENS1_35KernelTmaWarpSpecializedCooperativeEEENS5_IJNSA_ILi128EEENSA_ILi256EEESG_EEENS_12float_e4m3_tENS5_IJlSC_lEEESJ_SK_NS4_8TiledMMAINS4_8MMA_AtomIJNS4_4SM904GMMA31MMA_64x256x32_F32E4M3E4M3_SS_TNILNSO_7ScaleInE1ELSQ_1EEEEEENS4_6LayoutINS5_IJSB_SC_SC_EEENS5_IJSC_NSA_ILi0EEESV_EEEEENS5_IJNS4_10UnderscoreESY_SY_EEEEENS4_23SM90_TMA_LOAD_MULTICASTENS4_14ComposedLayoutINS4_7SwizzleILi3ELi4ELi3EEENS4_18smem_ptr_flag_bitsILi8EEENST_INS5_IJNSA_ILi8EEESG_EEENS5_IJSG_SC_EEEEEEEvNS4_8identityES11_S1B_vS1C_EENS_8epilogue10collective6detail29Sm90TmaWarpSpecializedAdapterINS1F_15DefaultEpilogueISJ_SK_SK_NS1E_6thread17LinearCombinationISJ_Li1EffLNS1J_9ScaleType4KindE0ELNS_15FloatRoundStyleE2ESJ_EENS1_15EpilogueDefaultEEEEEvvEEEEvNT_6ParamsE,"a",@progbits
	.sectionflags	@""
	.align	4
.nv.constant0._ZN7cutlass13device_kernelINS_4gemm6kernel13GemmUniversalIN4cute5tupleIJiiiiEEENS1_10collective13CollectiveMmaINS1_37MainloopSm90TmaGmmaWarpSpecializedFP8ILi4ENS5_IJNS4_1CILi2EEESB_NSA_ILi1EEEEEENS1_35KernelTmaWarpSpecializedCooperativeEEENS5_IJNSA_ILi128EEENSA_ILi256EEESG_EEENS_12float_e4m3_tENS5_IJlSC_lEEESJ_SK_NS4_8TiledMMAINS4_8MMA_AtomIJNS4_4SM904GMMA31MMA_64x256x32_F32E4M3E4M3_SS_TNILNSO_7ScaleInE1ELSQ_1EEEEEENS4_6LayoutINS5_IJSB_SC_SC_EEENS5_IJSC_NSA_ILi0EEESV_EEEEENS5_IJNS4_10UnderscoreESY_SY_EEEEENS4_23SM90_TMA_LOAD_MULTICASTENS4_14ComposedLayoutINS4_7SwizzleILi3ELi4ELi3EEENS4_18smem_ptr_flag_bitsILi8EEENST_INS5_IJNSA_ILi8EEESG_EEENS5_IJSG_SC_EEEEEEEvNS4_8identityES11_S1B_vS1C_EENS_8epilogue10collective6detail29Sm90TmaWarpSpecializedAdapterINS1F_15DefaultEpilogueISJ_SK_SK_NS1E_6thread17LinearCombinationISJ_Li1EffLNS1J_9ScaleType4KindE0ELNS_15FloatRoundStyleE2ESJ_EENS1_15EpilogueDefaultEEEEEvvEEEEvNT_6ParamsE:
	.zero		1664


//--------------------- SYMBOLS --------------------------

	.type		.nv.reservedSmem.offset0,@object
	.size		.nv.reservedSmem.offset0,0x4
